//
// Generated by NVIDIA NVVM Compiler
//
// Compiler Build ID: CL-36424714
// Cuda compilation tools, release 13.0, V13.0.88
// Based on NVVM 20.0.0
//

.version 9.0
.target sm_100
.address_size 64

	// .globl	_Z8randtestPmimi
.extern .func  (.param .b32 func_retval0) vprintf
(
	.param .b64 vprintf_param_0,
	.param .b64 vprintf_param_1
)
;
.global .align 1 .b8 $str[16] = {42, 42, 42, 32, 98, 97, 100, 32, 109, 101, 116, 104, 111, 100, 10};

.visible .entry _Z8randtestPmimi(
	.param .u64 .ptr .align 1 _Z8randtestPmimi_param_0,
	.param .u32 _Z8randtestPmimi_param_1,
	.param .u64 _Z8randtestPmimi_param_2,
	.param .u32 _Z8randtestPmimi_param_3
)
{
	.reg .pred 	%p<31>;
	.reg .b32 	%r<41>;
	.reg .b64 	%rd<250>;

	ld.param.u64 	%rd98, [_Z8randtestPmimi_param_0];
	ld.param.u32 	%r13, [_Z8randtestPmimi_param_1];
	ld.param.u64 	%rd97, [_Z8randtestPmimi_param_2];
	ld.param.u32 	%r14, [_Z8randtestPmimi_param_3];
	cvta.to.global.u64 	%rd1, %rd98;
	mov.u32 	%r15, %nctaid.x;
	mov.u32 	%r16, %ntid.x;
	mul.lo.s32 	%r1, %r15, %r16;
	mov.u32 	%r17, %ctaid.x;
	mov.u32 	%r18, %tid.x;
	mad.lo.s32 	%r40, %r16, %r17, %r18;
	setp.ge.s32 	%p1, %r40, %r13;
	@%p1 bra 	$L__BB0_39;
	cvt.s64.s32 	%rd99, %r40;
	mad.lo.s64 	%rd207, %rd99, 6906969069, -6777229191086211279;
	neg.s64 	%rd3, %rd97;
	setp.gt.s32 	%p2, %r14, 2;
	@%p2 bra 	$L__BB0_7;
	setp.eq.s32 	%p5, %r14, 1;
	@%p5 bra 	$L__BB0_13;
	setp.eq.s32 	%p6, %r14, 2;
	@%p6 bra 	$L__BB0_4;
	bra.uni 	$L__BB0_38;
$L__BB0_4:
	mov.b64 	%rd218, 228901802133570194;
	mov.b64 	%rd220, 19290123296682098;
	mov.b64 	%rd219, -2965431627831898383;
	cvt.u32.u64 	%r25, %rd97;
$L__BB0_5:
	shl.b64 	%rd167, %rd219, 58;
	add.s64 	%rd168, %rd167, %rd220;
	shr.u64 	%rd169, %rd219, 6;
	add.s64 	%rd219, %rd168, %rd219;
	setp.lt.u64 	%p21, %rd219, %rd168;
	selp.u64 	%rd170, 1, 0, %p21;
	add.s64 	%rd220, %rd169, %rd170;
	shl.b64 	%rd171, %rd218, 13;
	xor.b64  	%rd172, %rd171, %rd218;
	shr.u64 	%rd173, %rd172, 17;
	xor.b64  	%rd174, %rd173, %rd172;
	shl.b64 	%rd175, %rd174, 43;
	xor.b64  	%rd218, %rd175, %rd174;
	mad.lo.s64 	%rd207, %rd207, 6906969069, 1234567;
	add.s64 	%rd176, %rd219, %rd207;
	add.s64 	%rd35, %rd176, %rd218;
	or.b64  	%rd177, %rd35, %rd97;
	and.b64  	%rd178, %rd177, -4294967296;
	setp.ne.s64 	%p22, %rd178, 0;
	@%p22 bra 	$L__BB0_22;
	cvt.u32.u64 	%r26, %rd35;
	rem.u32 	%r27, %r26, %r25;
	cvt.u64.u32 	%rd221, %r27;
	bra.uni 	$L__BB0_23;
$L__BB0_7:
	setp.eq.s32 	%p3, %r14, 3;
	@%p3 bra 	$L__BB0_25;
	setp.ne.s32 	%p4, %r14, 4;
	@%p4 bra 	$L__BB0_38;
	mov.b64 	%rd246, 228901802133570194;
	mov.b64 	%rd247, 19290123296682098;
	mov.b64 	%rd248, -2965431627831898383;
	cvt.u32.u64 	%r19, %rd97;
	cvt.u32.u64 	%r20, %rd3;
	rem.u32 	%r21, %r20, %r19;
$L__BB0_10:
	shl.b64 	%rd107, %rd248, 58;
	add.s64 	%rd108, %rd107, %rd247;
	shr.u64 	%rd109, %rd248, 6;
	add.s64 	%rd248, %rd108, %rd248;
	setp.lt.u64 	%p7, %rd248, %rd108;
	selp.u64 	%rd110, 1, 0, %p7;
	add.s64 	%rd247, %rd109, %rd110;
	shl.b64 	%rd111, %rd246, 13;
	xor.b64  	%rd112, %rd111, %rd246;
	shr.u64 	%rd113, %rd112, 17;
	xor.b64  	%rd114, %rd113, %rd112;
	shl.b64 	%rd115, %rd114, 43;
	xor.b64  	%rd246, %rd115, %rd114;
	mad.lo.s64 	%rd207, %rd207, 6906969069, 1234567;
	add.s64 	%rd116, %rd248, %rd207;
	add.s64 	%rd105, %rd116, %rd246;
	// begin inline asm
	{
	.reg .u32       alo, ahi, blo, bhi, r0, r1, r2, r3;
	.reg .u32       s0, s1, s2, s3, t0, t1, t2, t3;
	.reg .u16       a0, a1, a2, a3, b0, b1, b2, b3;
	mov.b64         {alo,ahi}, %rd105;
	mov.b64         {blo,bhi}, %rd97;
	mov.b32         {a0,a1}, alo;
	mov.b32         {a2,a3}, ahi;
	mov.b32         {b0,b1}, blo;
	mov.b32         {b2,b3}, bhi;
	mul.wide.u16    r0, a0, b0;
	mul.wide.u16    r1, a0, b2;
	mul.wide.u16    r2, a1, b3;
	mul.wide.u16    r3, a3, b3;
	mul.wide.u16    t1, a1, b1;
	mul.wide.u16    t2, a2, b2;
	add.cc.u32      r1, r1, t1;
	addc.cc.u32     r2, r2, t2;
	addc.u32        r3, r3, 0;
	mul.wide.u16    t1, a2, b0;
	mul.wide.u16    t2, a3, b1;
	add.cc.u32      r1, r1, t1;
	addc.cc.u32     r2, r2, t2;
	addc.u32        r3, r3, 0;
	mul.wide.u16    s0, a0, b1;
	mul.wide.u16    s1, a0, b3;
	mul.wide.u16    s2, a2, b3;
	mul.wide.u16    t1, a2, b1;
	add.cc.u32      s1, s1, t1;
	addc.u32        s2, s2, 0;
	mul.wide.u16    t1, a3, b0;
	add.cc.u32      s1, s1, t1;
	addc.u32        s2, s2, 0;
	mul.wide.u16    t0, a1, b0;
	mul.wide.u16    t1, a1, b2;
	mul.wide.u16    t2, a3, b2;
	add.cc.u32      s0, s0, t0;
	addc.cc.u32     s1, s1, t1;
	addc.cc.u32     s2, s2, t2;
	addc.u32        s3, 0, 0;
	shf.l.clamp.b32 t3, s2, s3, 16;
	shf.l.clamp.b32 t2, s1, s2, 16;
	shf.l.clamp.b32 t1, s0, s1, 16;
	shf.l.clamp.b32 t0,  0, s0, 16;
	add.cc.u32      r0, r0, t0;
	addc.cc.u32     r1, r1, t1;
	addc.cc.u32     r2, r2, t2;
	addc.u32        r3, r3, t3;
	mov.b64         %rd103, {r0,r1};
	mov.b64         %rd249, {r2,r3};
	}
	// end inline asm
	setp.ge.u64 	%p8, %rd103, %rd97;
	@%p8 bra 	$L__BB0_37;
	or.b64  	%rd117, %rd3, %rd97;
	and.b64  	%rd118, %rd117, -4294967296;
	setp.ne.s64 	%p9, %rd118, 0;
	@%p9 bra 	$L__BB0_34;
	cvt.u64.u32 	%rd240, %r21;
	bra.uni 	$L__BB0_35;
$L__BB0_13:
	or.b64  	%rd182, %rd3, %rd97;
	and.b64  	%rd183, %rd182, -4294967296;
	setp.ne.s64 	%p25, %rd183, 0;
	@%p25 bra 	$L__BB0_15;
	cvt.u32.u64 	%r28, %rd97;
	cvt.u32.u64 	%r29, %rd3;
	rem.u32 	%r30, %r29, %r28;
	cvt.u64.u32 	%rd203, %r30;
	bra.uni 	$L__BB0_16;
$L__BB0_15:
	rem.u64 	%rd203, %rd3, %rd97;
$L__BB0_16:
	mov.b64 	%rd206, 228901802133570194;
	mov.b64 	%rd205, 19290123296682098;
	mov.b64 	%rd204, -2965431627831898383;
	cvt.u32.u64 	%r31, %rd97;
$L__BB0_17:
	shl.b64 	%rd187, %rd204, 58;
	add.s64 	%rd188, %rd187, %rd205;
	shr.u64 	%rd189, %rd204, 6;
	add.s64 	%rd204, %rd188, %rd204;
	setp.lt.u64 	%p26, %rd204, %rd188;
	selp.u64 	%rd190, 1, 0, %p26;
	add.s64 	%rd205, %rd189, %rd190;
	shl.b64 	%rd191, %rd206, 13;
	xor.b64  	%rd192, %rd191, %rd206;
	shr.u64 	%rd193, %rd192, 17;
	xor.b64  	%rd194, %rd193, %rd192;
	shl.b64 	%rd195, %rd194, 43;
	xor.b64  	%rd206, %rd195, %rd194;
	mad.lo.s64 	%rd207, %rd207, 6906969069, 1234567;
	add.s64 	%rd196, %rd204, %rd207;
	add.s64 	%rd19, %rd196, %rd206;
	setp.lt.u64 	%p27, %rd19, %rd203;
	@%p27 bra 	$L__BB0_17;
	or.b64  	%rd197, %rd19, %rd97;
	and.b64  	%rd198, %rd197, -4294967296;
	setp.ne.s64 	%p28, %rd198, 0;
	@%p28 bra 	$L__BB0_20;
	cvt.u32.u64 	%r32, %rd19;
	rem.u32 	%r33, %r32, %r31;
	cvt.u64.u32 	%rd212, %r33;
	bra.uni 	$L__BB0_21;
$L__BB0_20:
	rem.u64 	%rd212, %rd19, %rd97;
$L__BB0_21:
	mul.wide.s32 	%rd199, %r40, 8;
	add.s64 	%rd200, %rd1, %rd199;
	st.global.u64 	[%rd200], %rd212;
	add.s32 	%r40, %r40, %r1;
	setp.lt.s32 	%p29, %r40, %r13;
	@%p29 bra 	$L__BB0_17;
	bra.uni 	$L__BB0_39;
$L__BB0_22:
	rem.u64 	%rd221, %rd35, %rd97;
$L__BB0_23:
	sub.s64 	%rd179, %rd35, %rd221;
	setp.gt.u64 	%p23, %rd179, %rd3;
	@%p23 bra 	$L__BB0_5;
	mul.wide.s32 	%rd180, %r40, 8;
	add.s64 	%rd181, %rd1, %rd180;
	st.global.u64 	[%rd181], %rd221;
	add.s32 	%r40, %r40, %r1;
	setp.lt.s32 	%p24, %r40, %r13;
	@%p24 bra 	$L__BB0_5;
	bra.uni 	$L__BB0_39;
$L__BB0_25:
	mov.b64 	%rd232, 228901802133570194;
	mov.b64 	%rd233, 19290123296682098;
	mov.b64 	%rd234, -2965431627831898383;
	cvt.u32.u64 	%r22, %rd97;
	cvt.u32.u64 	%r23, %rd3;
	rem.u32 	%r24, %r23, %r22;
$L__BB0_26:
	shl.b64 	%rd138, %rd234, 58;
	add.s64 	%rd139, %rd138, %rd233;
	shr.u64 	%rd140, %rd234, 6;
	add.s64 	%rd234, %rd139, %rd234;
	setp.lt.u64 	%p14, %rd234, %rd139;
	selp.u64 	%rd141, 1, 0, %p14;
	add.s64 	%rd233, %rd140, %rd141;
	shl.b64 	%rd142, %rd232, 13;
	xor.b64  	%rd143, %rd142, %rd232;
	shr.u64 	%rd144, %rd143, 17;
	xor.b64  	%rd145, %rd144, %rd143;
	shl.b64 	%rd146, %rd145, 43;
	xor.b64  	%rd232, %rd146, %rd145;
	mad.lo.s64 	%rd207, %rd207, 6906969069, 1234567;
	add.s64 	%rd147, %rd234, %rd207;
	add.s64 	%rd148, %rd147, %rd232;
	mul.hi.u64 	%rd235, %rd148, %rd97;
	mul.lo.s64 	%rd48, %rd148, %rd97;
	setp.ge.u64 	%p15, %rd48, %rd97;
	@%p15 bra 	$L__BB0_33;
	or.b64  	%rd149, %rd3, %rd97;
	and.b64  	%rd150, %rd149, -4294967296;
	setp.ne.s64 	%p16, %rd150, 0;
	@%p16 bra 	$L__BB0_29;
	cvt.u64.u32 	%rd226, %r24;
	bra.uni 	$L__BB0_30;
$L__BB0_29:
	rem.u64 	%rd226, %rd3, %rd97;
$L__BB0_30:
	setp.ge.u64 	%p17, %rd48, %rd226;
	@%p17 bra 	$L__BB0_33;
$L__BB0_31:
	shl.b64 	%rd151, %rd234, 58;
	add.s64 	%rd152, %rd151, %rd233;
	shr.u64 	%rd153, %rd234, 6;
	add.s64 	%rd234, %rd152, %rd234;
	setp.lt.u64 	%p18, %rd234, %rd152;
	selp.u64 	%rd154, 1, 0, %p18;
	add.s64 	%rd233, %rd153, %rd154;
	shl.b64 	%rd155, %rd232, 13;
	xor.b64  	%rd156, %rd155, %rd232;
	shr.u64 	%rd157, %rd156, 17;
	xor.b64  	%rd158, %rd157, %rd156;
	shl.b64 	%rd159, %rd158, 43;
	xor.b64  	%rd232, %rd159, %rd158;
	mad.lo.s64 	%rd207, %rd207, 6906969069, 1234567;
	add.s64 	%rd160, %rd234, %rd207;
	add.s64 	%rd60, %rd160, %rd232;
	mul.lo.s64 	%rd161, %rd60, %rd97;
	setp.lt.u64 	%p19, %rd161, %rd226;
	@%p19 bra 	$L__BB0_31;
	mul.hi.u64 	%rd235, %rd60, %rd97;
$L__BB0_33:
	mul.wide.s32 	%rd162, %r40, 8;
	add.s64 	%rd163, %rd1, %rd162;
	st.global.u64 	[%rd163], %rd235;
	add.s32 	%r40, %r40, %r1;
	setp.lt.s32 	%p20, %r40, %r13;
	@%p20 bra 	$L__BB0_26;
	bra.uni 	$L__BB0_39;
$L__BB0_34:
	rem.u64 	%rd240, %rd3, %rd97;
$L__BB0_35:
	setp.ge.u64 	%p10, %rd103, %rd240;
	@%p10 bra 	$L__BB0_37;
$L__BB0_36:
	shl.b64 	%rd123, %rd248, 58;
	add.s64 	%rd124, %rd123, %rd247;
	shr.u64 	%rd125, %rd248, 6;
	add.s64 	%rd248, %rd124, %rd248;
	setp.lt.u64 	%p11, %rd248, %rd124;
	selp.u64 	%rd126, 1, 0, %p11;
	add.s64 	%rd247, %rd125, %rd126;
	shl.b64 	%rd127, %rd246, 13;
	xor.b64  	%rd128, %rd127, %rd246;
	shr.u64 	%rd129, %rd128, 17;
	xor.b64  	%rd130, %rd129, %rd128;
	shl.b64 	%rd131, %rd130, 43;
	xor.b64  	%rd246, %rd131, %rd130;
	mad.lo.s64 	%rd207, %rd207, 6906969069, 1234567;
	add.s64 	%rd132, %rd248, %rd207;
	add.s64 	%rd121, %rd132, %rd246;
	// begin inline asm
	{
	.reg .u32       alo, ahi, blo, bhi, r0, r1, r2, r3;
	.reg .u32       s0, s1, s2, s3, t0, t1, t2, t3;
	.reg .u16       a0, a1, a2, a3, b0, b1, b2, b3;
	mov.b64         {alo,ahi}, %rd121;
	mov.b64         {blo,bhi}, %rd97;
	mov.b32         {a0,a1}, alo;
	mov.b32         {a2,a3}, ahi;
	mov.b32         {b0,b1}, blo;
	mov.b32         {b2,b3}, bhi;
	mul.wide.u16    r0, a0, b0;
	mul.wide.u16    r1, a0, b2;
	mul.wide.u16    r2, a1, b3;
	mul.wide.u16    r3, a3, b3;
	mul.wide.u16    t1, a1, b1;
	mul.wide.u16    t2, a2, b2;
	add.cc.u32      r1, r1, t1;
	addc.cc.u32     r2, r2, t2;
	addc.u32        r3, r3, 0;
	mul.wide.u16    t1, a2, b0;
	mul.wide.u16    t2, a3, b1;
	add.cc.u32      r1, r1, t1;
	addc.cc.u32     r2, r2, t2;
	addc.u32        r3, r3, 0;
	mul.wide.u16    s0, a0, b1;
	mul.wide.u16    s1, a0, b3;
	mul.wide.u16    s2, a2, b3;
	mul.wide.u16    t1, a2, b1;
	add.cc.u32      s1, s1, t1;
	addc.u32        s2, s2, 0;
	mul.wide.u16    t1, a3, b0;
	add.cc.u32      s1, s1, t1;
	addc.u32        s2, s2, 0;
	mul.wide.u16    t0, a1, b0;
	mul.wide.u16    t1, a1, b2;
	mul.wide.u16    t2, a3, b2;
	add.cc.u32      s0, s0, t0;
	addc.cc.u32     s1, s1, t1;
	addc.cc.u32     s2, s2, t2;
	addc.u32        s3, 0, 0;
	shf.l.clamp.b32 t3, s2, s3, 16;
	shf.l.clamp.b32 t2, s1, s2, 16;
	shf.l.clamp.b32 t1, s0, s1, 16;
	shf.l.clamp.b32 t0,  0, s0, 16;
	add.cc.u32      r0, r0, t0;
	addc.cc.u32     r1, r1, t1;
	addc.cc.u32     r2, r2, t2;
	addc.u32        r3, r3, t3;
	mov.b64         %rd119, {r0,r1};
	mov.b64         %rd249, {r2,r3};
	}
	// end inline asm
	setp.lt.u64 	%p12, %rd119, %rd240;
	@%p12 bra 	$L__BB0_36;
$L__BB0_37:
	mul.wide.s32 	%rd133, %r40, 8;
	add.s64 	%rd134, %rd1, %rd133;
	st.global.u64 	[%rd134], %rd249;
	add.s32 	%r40, %r40, %r1;
	setp.lt.s32 	%p13, %r40, %r13;
	@%p13 bra 	$L__BB0_10;
	bra.uni 	$L__BB0_39;
$L__BB0_38:
	mov.u64 	%rd201, $str;
	cvta.global.u64 	%rd202, %rd201;
	{ // callseq 0, 0
	.param .b64 param0;
	st.param.b64 	[param0], %rd202;
	.param .b64 param1;
	st.param.b64 	[param1], 0;
	.param .b32 retval0;
	call.uni (retval0), 
	vprintf, 
	(
	param0, 
	param1
	);
	ld.param.b32 	%r34, [retval0];
	} // callseq 0
	add.s32 	%r40, %r40, %r1;
	setp.lt.s32 	%p30, %r40, %r13;
	@%p30 bra 	$L__BB0_38;
$L__BB0_39:
	ret;

}


// ===== COMPILED SASS (sm_100) =====

	.target	sm_100

	.elftype	@"ET_EXEC"


//--------------------- .note.nv.tkinfo           --------------------------
	.section	.note.nv.tkinfo,"",@"SHT_NOTE"
	.sectionflags	@"SHF_NOTE_NV_TKINFO"
	.tkinfo
        /*0018*/ 	.word	0x00000002
        /*0030*/ 	.string	""
        /*0030*/ 	.string	"ptxas"
        /*0030*/ 	.string	"Cuda compilation tools, release 13.0, V13.0.88"
        /*0030*/ 	.string	"Build cuda_13.0.r13.0/compiler.36424714_0"
        /*0030*/ 	.string	"-arch sm_100 -m 64 "



//--------------------- .note.nv.cuinfo           --------------------------
	.section	.note.nv.cuinfo,"",@"SHT_NOTE"
	.sectionflags	@"SHF_NOTE_NV_CUINFO"
        /*0018*/ 	.short	0x0002
        /*001a*/ 	.short	0x0064
        /*001c*/ 	.short	0x0082
	.zero		2


//--------------------- .nv.info                  --------------------------
	.section	.nv.info,"",@"SHT_CUDA_INFO"
	.align	4


	//----- nvinfo : EIATTR_REGCOUNT
	.align		4
        /*0000*/ 	.byte	0x04, 0x2f
        /*0002*/ 	.short	(.L_2 - .L_1)
	.align		4
.L_1:
        /*0004*/ 	.word	index@(_Z8randtestPmimi)
        /*0008*/ 	.word	0x00000022


	//----- nvinfo : EIATTR_FRAME_SIZE
	.align		4
.L_2:
        /*000c*/ 	.byte	0x04, 0x11
        /*000e*/ 	.short	(.L_4 - .L_3)
	.align		4
.L_3:
        /*0010*/ 	.word	index@($__internal_0_$__cuda_sm20_rem_u64)
        /*0014*/ 	.word	0x00000000


	//----- nvinfo : EIATTR_FRAME_SIZE
	.align		4
.L_4:
        /*0018*/ 	.byte	0x04, 0x11
        /*001a*/ 	.short	(.L_6 - .L_5)
	.align		4
.L_5:
        /*001c*/ 	.word	index@(_Z8randtestPmimi)
        /*0020*/ 	.word	0x00000000


	//----- nvinfo : EIATTR_MIN_STACK_SIZE
	.align		4
.L_6:
        /*0024*/ 	.byte	0x04, 0x12
        /*0026*/ 	.short	(.L_8 - .L_7)
	.align		4
.L_7:
        /*0028*/ 	.word	index@(_Z8randtestPmimi)
        /*002c*/ 	.word	0x00000000
.L_8:


//--------------------- .nv.compat                --------------------------
	.section	.nv.compat,"",@"SHT_CUDA_COMPAT_INFO"
	.align	4
        /*0000*/ 	.byte	0x02, 0x09, 0x00, 0x00, 0x02, 0x02, 0x01, 0x00, 0x02, 0x05, 0x05, 0x00, 0x03, 0x07, 0x01, 0x01
        /*0010*/ 	.byte	0x02, 0x03, 0x00, 0x00, 0x02, 0x06, 0x01, 0x00, 0x04, 0x0b, 0x08, 0x00, 0x09, 0x00, 0x00, 0x00
        /*0020*/ 	.byte	0x00, 0x00, 0x00, 0x00


//--------------------- .nv.info._Z8randtestPmimi --------------------------
	.section	.nv.info._Z8randtestPmimi,"",@"SHT_CUDA_INFO"
	.sectionflags	@""
	.align	4


	//----- nvinfo : EIATTR_CUDA_API_VERSION
	.align		4
        /*0000*/ 	.byte	0x04, 0x37
        /*0002*/ 	.short	(.L_10 - .L_9)
.L_9:
        /*0004*/ 	.word	0x00000082


	//----- nvinfo : EIATTR_KPARAM_INFO
	.align		4
.L_10:
        /*0008*/ 	.byte	0x04, 0x17
        /*000a*/ 	.short	(.L_12 - .L_11)
.L_11:
        /*000c*/ 	.word	0x00000000
        /*0010*/ 	.short	0x0003
        /*0012*/ 	.short	0x0018
        /*0014*/ 	.byte	0x00, 0xf0, 0x11, 0x00


	//----- nvinfo : EIATTR_KPARAM_INFO
	.align		4
.L_12:
        /*0018*/ 	.byte	0x04, 0x17
        /*001a*/ 	.short	(.L_14 - .L_13)
.L_13:
        /*001c*/ 	.word	0x00000000
        /*0020*/ 	.short	0x0002
        /*0022*/ 	.short	0x0010
        /*0024*/ 	.byte	0x00, 0xf0, 0x21, 0x00


	//----- nvinfo : EIATTR_KPARAM_INFO
	.align		4
.L_14:
        /*0028*/ 	.byte	0x04, 0x17
        /*002a*/ 	.short	(.L_16 - .L_15)
.L_15:
        /*002c*/ 	.word	0x00000000
        /*0030*/ 	.short	0x0001
        /*0032*/ 	.short	0x0008
        /*0034*/ 	.byte	0x00, 0xf0, 0x11, 0x00


	//----- nvinfo : EIATTR_KPARAM_INFO
	.align		4
.L_16:
        /*0038*/ 	.byte	0x04, 0x17
        /*003a*/ 	.short	(.L_18 - .L_17)
.L_17:
        /*003c*/ 	.word	0x00000000
        /*0040*/ 	.short	0x0000
        /*0042*/ 	.short	0x0000
        /*0044*/ 	.byte	0x00, 0xf5, 0x21, 0x00


	//----- nvinfo : EIATTR_SPARSE_MMA_MASK
	.align		4
.L_18:
        /*0048*/ 	.byte	0x03, 0x50
        /*004a*/ 	.short	0x0000


	//----- nvinfo : EIATTR_MAXREG_COUNT
	.align		4
        /*004c*/ 	.byte	0x03, 0x1b
        /*004e*/ 	.short	0x00ff


	//----- nvinfo : EIATTR_EXTERNS
	.align		4
        /*0050*/ 	.byte	0x04, 0x0f
        /*0052*/ 	.short	(.L_20 - .L_19)


	//   ....[0]....
	.align		4
.L_19:
        /*0054*/ 	.word	index@(vprintf)


	//----- nvinfo : EIATTR_MERCURY_ISA_VERSION
	.align		4
.L_20:
        /*0058*/ 	.byte	0x03, 0x5f
        /*005a*/ 	.short	0x0101


	//----- nvinfo : EIATTR_VRC_CTA_INIT_COUNT
	.align		4
        /*005c*/ 	.byte	0x02, 0x4a
	.zero		1
	.zero		1


	//----- nvinfo : EIATTR_SYSCALL_OFFSETS
	.align		4
        /*0060*/ 	.byte	0x04, 0x46
        /*0062*/ 	.short	(.L_22 - .L_21)


	//   ....[0]....
.L_21:
        /*0064*/ 	.word	0x00001ab0


	//----- nvinfo : EIATTR_EXIT_INSTR_OFFSETS
	.align		4
.L_22:
        /*0068*/ 	.byte	0x04, 0x1c
        /*006a*/ 	.short	(.L_24 - .L_23)


	//   ....[0]....
.L_23:
        /*006c*/ 	.word	0x00000090


	//   ....[1]....
        /*0070*/ 	.word	0x000006e0


	//   ....[2]....
        /*0074*/ 	.word	0x00000d80


	//   ....[3]....
        /*0078*/ 	.word	0x00001a30


	//   ....[4]....
        /*007c*/ 	.word	0x00001af0


	//   ....[5]....
        /*0080*/ 	.word	0x000022f0


	//----- nvinfo : EIATTR_INDIRECT_BRANCH_TARGETS
	.align		4
.L_24:
        /*0084*/ 	.byte	0x04, 0x34
        /*0086*/ 	.short	(.L_26 - .L_25)


	//   ....[0]....
.L_25:
        /*0088*/ 	.word	.L_x_30@srel
        /*008c*/ 	.short	0x0
        /*008e*/ 	.short	0x0
        /*0090*/ 	.word	0x3
        /*0094*/ 	.word	.L_x_31@srel
        /*0098*/ 	.word	.L_x_32@srel
        /*009c*/ 	.word	.L_x_16@srel


	//----- nvinfo : EIATTR_CRS_STACK_SIZE
	.align		4
.L_26:
        /*00a0*/ 	.byte	0x04, 0x1e
        /*00a2*/ 	.short	(.L_28 - .L_27)
.L_27:
        /*00a4*/ 	.word	0x00000000


	//----- nvinfo : EIATTR_CBANK_PARAM_SIZE
	.align		4
.L_28:
        /*00a8*/ 	.byte	0x03, 0x19
        /*00aa*/ 	.short	0x001c


	//----- nvinfo : EIATTR_PARAM_CBANK
	.align		4
        /*00ac*/ 	.byte	0x04, 0x0a
        /*00ae*/ 	.short	(.L_30 - .L_29)
	.align		4
.L_29:
        /*00b0*/ 	.word	index@(.nv.constant0._Z8randtestPmimi)
        /*00b4*/ 	.short	0x0380
        /*00b6*/ 	.short	0x001c


	//----- nvinfo : EIATTR_SW_WAR
	.align		4
.L_30:
        /*00b8*/ 	.byte	0x04, 0x36
        /*00ba*/ 	.short	(.L_32 - .L_31)
.L_31:
        /*00bc*/ 	.word	0x00000008
.L_32:


//--------------------- .nv.callgraph             --------------------------
	.section	.nv.callgraph,"",@"SHT_CUDA_CALLGRAPH"
	.align	4
	.sectionentsize	8
	.align		4
        /*0000*/ 	.word	0x00000000
	.align		4
        /*0004*/ 	.word	0xffffffff
	.align		4
        /*0008*/ 	.word	index@(_Z8randtestPmimi)
	.align		4
        /*000c*/ 	.word	index@(vprintf)
	.align		4
        /*0010*/ 	.word	0x00000000
	.align		4
        /*0014*/ 	.word	0xfffffffe
	.align		4
        /*0018*/ 	.word	0x00000000
	.align		4
        /*001c*/ 	.word	0xfffffffd
	.align		4
        /*0020*/ 	.word	0x00000000
	.align		4
        /*0024*/ 	.word	0xfffffffc


//--------------------- .nv.constant4             --------------------------
	.section	.nv.constant4,"a",@progbits
	.align	8
	.align		8
.nv.constant4:
        /*0000*/ 	.dword	vprintf
	.align		8
        /*0008*/ 	.dword	$str


//--------------------- .nv.constant2._Z8randtestPmimi --------------------------
	.section	.nv.constant2._Z8randtestPmimi,"a",@progbits
	.sectionflags	@""
	.align	4
.nv.constant2._Z8randtestPmimi:
        /*0000*/ 	.byte	0xf0, 0x06, 0x00, 0x00, 0xf0, 0x01, 0x00, 0x00, 0x40, 0x1a, 0x00, 0x00


//--------------------- .text._Z8randtestPmimi    --------------------------
	.section	.text._Z8randtestPmimi,"ax",@progbits
	.align	128
        .global         _Z8randtestPmimi
        .type           _Z8randtestPmimi,@function
        .size           _Z8randtestPmimi,(.L_x_34 - _Z8randtestPmimi)
        .other          _Z8randtestPmimi,@"STO_CUDA_ENTRY STV_DEFAULT"
_Z8randtestPmimi:
.text._Z8randtestPmimi:
[----:B------:R-:W0:Y:S01]  /*0000*/  LDC R1, c[0x0][0x37c] ;  /* 0x0000df00ff017b82 */ /* 0x000e220000000800 */
[----:B------:R-:W1:Y:S01]  /*0010*/  S2R R16, SR_CTAID.X ;  /* 0x0000000000107919 */ /* 0x000e620000002500 */
[----:B------:R-:W2:Y:S01]  /*0020*/  LDCU UR40, c[0x0][0x370] ;  /* 0x00006e00ff2877ac */ /* 0x000ea20008000800 */
[----:B------:R-:W1:Y:S01]  /*0030*/  S2R R3, SR_TID.X ;  /* 0x0000000000037919 */ /* 0x000e620000002100 */
[----:B------:R-:W2:Y:S01]  /*0040*/  LDCU UR4, c[0x0][0x360] ;  /* 0x00006c00ff0477ac */ /* 0x000ea20008000800 */
[----:B------:R-:W3:Y:S01]  /*0050*/  LDCU UR5, c[0x0][0x388] ;  /* 0x00007100ff0577ac */ /* 0x000ee20008000800 */
[----:B--2---:R-:W-:Y:S02]  /*0060*/  UIMAD UR40, UR40, UR4, URZ ;  /* 0x00000004282872a4 */ /* 0x004fe4000f8e02ff */
[----:B-1----:R-:W-:-:S05]  /*0070*/  IMAD R16, R16, UR4, R3 ;  /* 0x0000000410107c24 */ /* 0x002fca000f8e0203 */
[----:B---3--:R-:W-:-:S13]  /*0080*/  ISETP.GE.AND P0, PT, R16, UR5, PT ;  /* 0x0000000510007c0c */ /* 0x008fda000bf06270 */
[----:B0-----:R-:W-:Y:S05]  /*0090*/  @P0 EXIT ;  /* 0x000000000000094d */ /* 0x001fea0003800000 */
[----:B------:R-:W0:Y:S01]  /*00a0*/  LDC R2, c[0x0][0x398] ;  /* 0x0000e600ff027b82 */ /* 0x000e220000000800 */
[----:B------:R-:W1:Y:S01]  /*00b0*/  LDCU.64 UR4, c[0x0][0x390] ;  /* 0x00007200ff0477ac */ /* 0x000e620008000a00 */
[----:B------:R-:W-:Y:S01]  /*00c0*/  SHF.R.S32.HI R0, RZ, 0x1f, R16 ;  /* 0x0000001fff007819 */ /* 0x000fe20000011410 */
[----:B------:R-:W-:Y:S02]  /*00d0*/  IMAD.MOV.U32 R6, RZ, RZ, 0x3fe5ff31 ;  /* 0x3fe5ff31ff067424 */ /* 0x000fe400078e00ff */
[----:B------:R-:W-:Y:S01]  /*00e0*/  IMAD.MOV.U32 R7, RZ, RZ, -0x5e0d8e0b ;  /* 0xa1f271f5ff077424 */ /* 0x000fe200078e00ff */
[----:B------:R-:W2:Y:S01]  /*00f0*/  LDCU.64 UR36, c[0x0][0x358] ;  /* 0x00006b00ff2477ac */ /* 0x000ea20008000a00 */
[----:B------:R-:W-:Y:S02]  /*0100*/  IMAD R3, R0, -0x64500413, RZ ;  /* 0x9baffbed00037824 */ /* 0x000fe400078e02ff */
[----:B------:R-:W-:Y:S01]  /*0110*/  IMAD.WIDE.U32 R6, R16, -0x64500413, R6 ;  /* 0x9baffbed10067825 */ /* 0x000fe200078e0006 */
[----:B------:R-:W3:Y:S01]  /*0120*/  LDCU UR41, c[0x0][0x388] ;  /* 0x00007100ff2977ac */ /* 0x000ee20008000800 */
[----:B------:R-:W4:Y:S03]  /*0130*/  LDCU.64 UR38, c[0x0][0x390] ;  /* 0x00007200ff2677ac */ /* 0x000f260008000a00 */
[----:B------:R-:W-:-:S02]  /*0140*/  IADD3 R0, PT, PT, R7, R16, R3 ;  /* 0x0000001007007210 */ /* 0x000fc40007ffe003 */
[----:B-1----:R-:W-:Y:S02]  /*0150*/  IADD3 R10, P1, PT, RZ, -UR4, RZ ;  /* 0x80000004ff0a7c10 */ /* 0x002fe4000ff3e0ff */
[----:B0-----:R-:W-:-:S03]  /*0160*/  ISETP.GT.AND P0, PT, R2, 0x2, PT ;  /* 0x000000020200780c */ /* 0x001fc60003f04270 */
[----:B------:R-:W-:-:S10]  /*0170*/  IMAD.X R8, RZ, RZ, ~UR5, P1 ;  /* 0x80000005ff087e24 */ /* 0x000fd400088e06ff */
[----:B--234-:R-:W-:Y:S05]  /*0180*/  @P0 BRA `(.L_x_0) ;  /* 0x0000000c00000947 */ /* 0x01cfea0003800000 */
[----:B------:R-:W-:-:S05]  /*0190*/  IMAD.MOV.U32 R3, RZ, RZ, -0x1 ;  /* 0xffffffffff037424 */ /* 0x000fca00078e00ff */
[----:B------:R-:W-:-:S05]  /*01a0*/  VIADDMNMX.U32 R2, R2, R3, 0x2, PT ;  /* 0x0000000202027446 */ /* 0x000fca0003800003 */
[----:B------:R-:W-:-:S04]  /*01b0*/  IMAD.SHL.U32 R4, R2, 0x4, RZ ;  /* 0x0000000402047824 */ /* 0x000fc800078e00ff */
[----:B------:R-:W0:Y:S02]  /*01c0*/  LDC R2, c[0x2][R4] ;  /* 0x0080000004027b82 */ /* 0x000e240000000800 */
[----:B0-----:R-:W-:-:S04]  /*01d0*/  SHF.R.S32.HI R3, RZ, 0x1f, R2 ;  /* 0x0000001fff037819 */ /* 0x001fc80000011402 */
.L_x_30:
[----:B------:R-:W-:Y:S05]  /*01e0*/  BRX R2 -0x1f0                                         (*"BRANCH_TARGETS .L_x_31,.L_x_32,.L_x_16"*) ;  /* 0xfffffffc02847949 */ /* 0x000fea000383ffff */
.L_x_32:
[----:B------:R-:W0:Y:S01]  /*01f0*/  LDC.64 R12, c[0x0][0x380] ;  /* 0x0000e000ff0c7b82 */ /* 0x000e220000000a00 */
[----:B------:R-:W-:Y:S01]  /*0200*/  IMAD.MOV.U32 R14, RZ, RZ, -0x1361bd6e ;  /* 0xec9e4292ff0e7424 */ /* 0x000fe200078e00ff */
[----:B------:R-:W1:Y:S01]  /*0210*/  LDCU UR6, c[0x0][0x388] ;  /* 0x00007100ff0677ac */ /* 0x000e620008000800 */
[----:B------:R-:W-:Y:S02]  /*0220*/  IMAD.MOV.U32 R17, RZ, RZ, 0x32d38f9 ;  /* 0x032d38f9ff117424 */ /* 0x000fe400078e00ff */
[----:B------:R-:W-:Y:S01]  /*0230*/  IMAD.MOV.U32 R19, RZ, RZ, -0x2d3a4f8e ;  /* 0xd2c5b072ff137424 */ /* 0x000fe200078e00ff */
[----:B------:R-:W2:Y:S01]  /*0240*/  LDCU UR4, c[0x0][0x394] ;  /* 0x00007280ff0477ac */ /* 0x000ea20008000800 */
[----:B------:R-:W-:Y:S02]  /*0250*/  IMAD.MOV.U32 R20, RZ, RZ, 0x448843 ;  /* 0x00448843ff147424 */ /* 0x000fe400078e00ff */
[----:B------:R-:W-:Y:S01]  /*0260*/  IMAD.MOV.U32 R15, RZ, RZ, 0x615f0ef1 ;  /* 0x615f0ef1ff0f7424 */ /* 0x000fe200078e00ff */
[----:B------:R-:W3:Y:S01]  /*0270*/  LDCU UR5, c[0x0][0x390] ;  /* 0x00007200ff0577ac */ /* 0x000ee20008000800 */
[----:B------:R-:W-:-:S07]  /*0280*/  IMAD.MOV.U32 R18, RZ, RZ, -0x2927545b ;  /* 0xd6d8aba5ff127424 */ /* 0x000fce00078e00ff */
.L_x_6:
[----:B------:R-:W-:Y:S01]  /*0290*/  BSSY.RECONVERGENT B0, `(.L_x_1) ;  /* 0x000003f000007945 */ /* 0x000fe20003800200 */
.L_x_5:
[C---:B------:R-:W-:Y:S01]  /*02a0*/  IMAD.SHL.U32 R5, R14.reuse, 0x2000, RZ ;  /* 0x000020000e057824 */ /* 0x040fe200078e00ff */
[----:B------:R-:W-:Y:S01]  /*02b0*/  SHF.L.U64.HI R22, R14, 0xd, R17 ;  /* 0x0000000d0e167819 */ /* 0x000fe20000010211 */
[----:B------:R-:W-:Y:S01]  /*02c0*/  IMAD.MOV.U32 R2, RZ, RZ, 0x12d687 ;  /* 0x0012d687ff027424 */ /* 0x000fe200078e00ff */
[----:B------:R-:W-:Y:S01]  /*02d0*/  IADD3 R26, P0, PT, RZ, R19, RZ ;  /* 0x00000013ff1a7210 */ /* 0x000fe20007f1e0ff */
[----:B------:R-:W-:Y:S01]  /*02e0*/  IMAD.MOV.U32 R3, RZ, RZ, 0x0 ;  /* 0x00000000ff037424 */ /* 0x000fe200078e00ff */
[----:B------:R-:W-:Y:S01]  /*02f0*/  LOP3.LUT R22, R22, R17, RZ, 0x3c, !PT ;  /* 0x0000001116167212 */ /* 0x000fe200078e3cff */
[----:B------:R-:W-:Y:S01]  /*0300*/  BSSY.RECONVERGENT B1, `(.L_x_2) ;  /* 0x0000032000017945 */ /* 0x000fe20003800200 */
[----:B------:R-:W-:Y:S01]  /*0310*/  LOP3.LUT R5, R5, R14, RZ, 0x3c, !PT ;  /* 0x0000000e05057212 */ /* 0x000fe200078e3cff */
[C---:B------:R-:W-:Y:S01]  /*0320*/  IMAD.U32.X R20, R15.reuse, 0x4000000, R20, P0 ;  /* 0x040000000f147824 */ /* 0x040fe200000e0414 */
[----:B------:R-:W-:Y:S01]  /*0330*/  SHF.R.U64 R24, R15, 0x6, R18 ;  /* 0x000000060f187819 */ /* 0x000fe20000001212 */
[----:B------:R-:W-:Y:S01]  /*0340*/  IMAD.WIDE.U32 R2, R6, -0x64500413, R2 ;  /* 0x9baffbed06027825 */ /* 0x000fe200078e0002 */
[----:B------:R-:W-:-:S02]  /*0350*/  SHF.R.U64 R14, R5, 0x11, R22 ;  /* 0x00000011050e7819 */ /* 0x000fc40000001216 */
[-C--:B------:R-:W-:Y:S02]  /*0360*/  IADD3 R15, P1, PT, R15, R26.reuse, RZ ;  /* 0x0000001a0f0f7210 */ /* 0x080fe40007f3e0ff */
[----:B------:R-:W-:Y:S01]  /*0370*/  LOP3.LUT R14, R14, R5, RZ, 0x3c, !PT ;  /* 0x000000050e0e7212 */ /* 0x000fe200078e3cff */
[----:B------:R-:W-:Y:S01]  /*0380*/  IMAD R5, R0, -0x64500413, RZ ;  /* 0x9baffbed00057824 */ /* 0x000fe200078e02ff */
[----:B------:R-:W-:Y:S02]  /*0390*/  SHF.R.U32.HI R4, RZ, 0x11, R22 ;  /* 0x00000011ff047819 */ /* 0x000fe40000011616 */
[----:B------:R-:W-:Y:S01]  /*03a0*/  ISETP.GE.U32.AND P0, PT, R15, R26, PT ;  /* 0x0000001a0f00720c */ /* 0x000fe20003f06070 */
[----:B------:R-:W-:Y:S01]  /*03b0*/  IMAD.SHL.U32 R17, R14, 0x800, RZ ;  /* 0x000008000e117824 */ /* 0x000fe200078e00ff */
[----:B------:R-:W-:Y:S01]  /*03c0*/  IADD3 R0, PT, PT, R3, R6, R5 ;  /* 0x0000000603007210 */ /* 0x000fe20007ffe005 */
[----:B------:R-:W-:Y:S01]  /*03d0*/  IMAD.X R3, R18, 0x1, R20, P1 ;  /* 0x0000000112037824 */ /* 0x000fe200008e0614 */
[--C-:B------:R-:W-:Y:S01]  /*03e0*/  IADD3 R9, P1, P2, R14, R15, R2.reuse ;  /* 0x0000000f0e097210 */ /* 0x100fe20007a3e002 */
[----:B------:R-:W-:Y:S01]  /*03f0*/  IMAD.MOV.U32 R6, RZ, RZ, R2 ;  /* 0x000000ffff067224 */ /* 0x000fe200078e0002 */
[----:B------:R-:W-:-:S02]  /*0400*/  LOP3.LUT R17, R17, R4, R22, 0x96, !PT ;  /* 0x0000000411117212 */ /* 0x000fc400078e9616 */
[----:B------:R-:W-:Y:S02]  /*0410*/  ISETP.GE.U32.AND.EX P0, PT, R3, R20, PT, P0 ;  /* 0x000000140300720c */ /* 0x000fe40003f06100 */
[----:B------:R-:W-:Y:S02]  /*0420*/  IADD3.X R7, PT, PT, R17, R3, R0, P1, P2 ;  /* 0x0000000311077210 */ /* 0x000fe40000fe4400 */
[----:B------:R-:W-:Y:S02]  /*0430*/  SEL R19, RZ, 0x1, P0 ;  /* 0x00000001ff137807 */ /* 0x000fe40000000000 */
[----:B--2---:R-:W-:Y:S02]  /*0440*/  LOP3.LUT R4, R7, UR4, RZ, 0xfc, !PT ;  /* 0x0000000407047c12 */ /* 0x004fe4000f8efcff */
[----:B------:R-:W-:Y:S02]  /*0450*/  IADD3 R19, P1, PT, R19, R24, RZ ;  /* 0x0000001813137210 */ /* 0x000fe40007f3e0ff */
[----:B------:R-:W-:-:S02]  /*0460*/  ISETP.NE.U32.AND P0, PT, R4, RZ, PT ;  /* 0x000000ff0400720c */ /* 0x000fc40003f05070 */
[----:B------:R-:W-:Y:S01]  /*0470*/  LEA.HI.X R20, R18, RZ, RZ, 0x1a, P1 ;  /* 0x000000ff12147211 */ /* 0x000fe200008fd4ff */
[----:B------:R-:W-:-:S10]  /*0480*/  IMAD.MOV.U32 R18, RZ, RZ, R3 ;  /* 0x000000ffff127224 */ /* 0x000fd400078e0003 */
[----:B------:R-:W-:Y:S05]  /*0490*/  @P0 BRA `(.L_x_3) ;  /* 0x0000000000500947 */ /* 0x000fea0003800000 */
[----:B---3--:R-:W2:Y:S01]  /*04a0*/  I2F.U32.RP R4, UR5 ;  /* 0x0000000500047d06 */ /* 0x008ea20008209000 */
[----:B------:R-:W-:-:S07]  /*04b0*/  ISETP.NE.U32.AND P1, PT, RZ, UR5, PT ;  /* 0x00000005ff007c0c */ /* 0x000fce000bf25070 */
[----:B--2---:R-:W2:Y:S02]  /*04c0*/  MUFU.RCP R4, R4 ;  /* 0x0000000400047308 */ /* 0x004ea40000001000 */
[----:B--2---:R-:W-:-:S06]  /*04d0*/  VIADD R2, R4, 0xffffffe ;  /* 0x0ffffffe04027836 */ /* 0x004fcc0000000000 */
[----:B------:R2:W3:Y:S02]  /*04e0*/  F2I.FTZ.U32.TRUNC.NTZ R3, R2 ;  /* 0x0000000200037305 */ /* 0x0004e4000021f000 */
[----:B--2---:R-:W-:Y:S02]  /*04f0*/  IMAD.MOV.U32 R2, RZ, RZ, RZ ;  /* 0x000000ffff027224 */ /* 0x004fe400078e00ff */
[----:B---3--:R-:W-:-:S04]  /*0500*/  IMAD.MOV R5, RZ, RZ, -R3 ;  /* 0x000000ffff057224 */ /* 0x008fc800078e0a03 */
[----:B------:R-:W-:-:S04]  /*0510*/  IMAD R5, R5, UR5, RZ ;  /* 0x0000000505057c24 */ /* 0x000fc8000f8e02ff */
[----:B------:R-:W-:-:S04]  /*0520*/  IMAD.HI.U32 R22, R3, R5, R2 ;  /* 0x0000000503167227 */ /* 0x000fc800078e0002 */
[----:B------:R-:W-:Y:S02]  /*0530*/  IMAD.MOV.U32 R3, RZ, RZ, RZ ;  /* 0x000000ffff037224 */ /* 0x000fe400078e00ff */
[----:B------:R-:W-:-:S05]  /*0540*/  IMAD.HI.U32 R22, R22, R9, RZ ;  /* 0x0000000916167227 */ /* 0x000fca00078e00ff */
[----:B------:R-:W-:-:S05]  /*0550*/  IADD3 R22, PT, PT, -R22, RZ, RZ ;  /* 0x000000ff16167210 */ /* 0x000fca0007ffe1ff */
[----:B------:R-:W-:-:S05]  /*0560*/  IMAD R5, R22, UR5, R9 ;  /* 0x0000000516057c24 */ /* 0x000fca000f8e0209 */
[----:B------:R-:W-:-:S13]  /*0570*/  ISETP.GE.U32.AND P0, PT, R5, UR5, PT ;  /* 0x0000000505007c0c */ /* 0x000fda000bf06070 */
[----:B------:R-:W-:-:S05]  /*0580*/  @P0 VIADD R5, R5, -UR5 ;  /* 0x8000000505050c36 */ /* 0x000fca0008000000 */
[----:B------:R-:W-:-:S13]  /*0590*/  ISETP.GE.U32.AND P0, PT, R5, UR5, PT ;  /* 0x0000000505007c0c */ /* 0x000fda000bf06070 */
[----:B------:R-:W-:Y:S01]  /*05a0*/  @P0 VIADD R5, R5, -UR5 ;  /* 0x8000000505050c36 */ /* 0x000fe20008000000 */
[----:B------:R-:W-:-:S05]  /*05b0*/  @!P1 LOP3.LUT R5, RZ, UR5, RZ, 0x33, !PT ;  /* 0x00000005ff059c12 */ /* 0x000fca000f8e33ff */
[----:B------:R-:W-:Y:S01]  /*05c0*/  IMAD.MOV.U32 R2, RZ, RZ, R5 ;  /* 0x000000ffff027224 */ /* 0x000fe200078e0005 */
[----:B------:R-:W-:Y:S06]  /*05d0*/  BRA `(.L_x_4) ;  /* 0x0000000000107947 */ /* 0x000fec0003800000 */
.L_x_3:
[----:B------:R-:W-:-:S07]  /*05e0*/  MOV R11, 0x600 ;  /* 0x00000600000b7802 */ /* 0x000fce0000000f00 */
[----:B01-3--:R-:W-:Y:S05]  /*05f0*/  CALL.REL.NOINC `($__internal_0_$__cuda_sm20_rem_u64) ;  /* 0x0000001c00407944 */ /* 0x00bfea0003c00000 */
[----:B------:R-:W-:Y:S02]  /*0600*/  IMAD.MOV.U32 R2, RZ, RZ, R4 ;  /* 0x000000ffff027224 */ /* 0x000fe400078e0004 */
[----:B------:R-:W-:-:S07]  /*0610*/  IMAD.MOV.U32 R3, RZ, RZ, R5 ;  /* 0x000000ffff037224 */ /* 0x000fce00078e0005 */
.L_x_4:
[----:B-1----:R-:W-:Y:S05]  /*0620*/  BSYNC.RECONVERGENT B1 ;  /* 0x0000000000017941 */ /* 0x002fea0003800200 */
.L_x_2:
[----:B------:R-:W-:-:S04]  /*0630*/  IADD3 R9, P1, PT, -R2, R9, RZ ;  /* 0x0000000902097210 */ /* 0x000fc80007f3e1ff */
[----:B------:R-:W-:Y:S01]  /*0640*/  ISETP.GT.U32.AND P0, PT, R9, R10, PT ;  /* 0x0000000a0900720c */ /* 0x000fe20003f04070 */
[----:B------:R-:W-:-:S05]  /*0650*/  IMAD.X R7, R7, 0x1, ~R3, P1 ;  /* 0x0000000107077824 */ /* 0x000fca00008e0e03 */
[----:B------:R-:W-:-:S13]  /*0660*/  ISETP.GT.U32.AND.EX P0, PT, R7, R8, PT, P0 ;  /* 0x000000080700720c */ /* 0x000fda0003f04100 */
[----:B------:R-:W-:Y:S05]  /*0670*/  @P0 BRA `(.L_x_5) ;  /* 0xfffffffc00080947 */ /* 0x000fea000383ffff */
[----:B------:R-:W-:Y:S05]  /*0680*/  BSYNC.RECONVERGENT B0 ;  /* 0x0000000000007941 */ /* 0x000fea0003800200 */
.L_x_1:
[----:B0-----:R-:W-:-:S04]  /*0690*/  IMAD.WIDE R4, R16, 0x8, R12 ;  /* 0x0000000810047825 */ /* 0x001fc800078e020c */
[----:B------:R-:W-:Y:S01]  /*06a0*/  VIADD R16, R16, UR40 ;  /* 0x0000002810107c36 */ /* 0x000fe20008000000 */
[----:B------:R4:W-:Y:S04]  /*06b0*/  STG.E.64 desc[UR36][R4.64], R2 ;  /* 0x0000000204007986 */ /* 0x0009e8000c101b24 */
[----:B------:R-:W-:-:S13]  /*06c0*/  ISETP.GE.AND P0, PT, R16, UR6, PT ;  /* 0x0000000610007c0c */ /* 0x000fda000bf06270 */
[----:B----4-:R-:W-:Y:S05]  /*06d0*/  @!P0 BRA `(.L_x_6) ;  /* 0xfffffff800ec8947 */ /* 0x010fea000383ffff */
[----:B------:R-:W-:Y:S05]  /*06e0*/  EXIT ;  /* 0x000000000000794d */ /* 0x000fea0003800000 */
.L_x_31:
[----:B------:R-:W-:-:S04]  /*06f0*/  LOP3.LUT R2, R8, UR5, RZ, 0xfc, !PT ;  /* 0x0000000508027c12 */ /* 0x000fc8000f8efcff */
[----:B------:R-:W-:-:S13]  /*0700*/  ISETP.NE.U32.AND P0, PT, R2, RZ, PT ;  /* 0x000000ff0200720c */ /* 0x000fda0003f05070 */
[----:B------:R-:W-:Y:S05]  /*0710*/  @P0 BRA `(.L_x_7) ;  /* 0x00000000004c0947 */ /* 0x000fea0003800000 */
[----:B------:R-:W0:Y:S01]  /*0720*/  I2F.U32.RP R4, UR4 ;  /* 0x0000000400047d06 */ /* 0x000e220008209000 */
[----:B------:R-:W-:Y:S01]  /*0730*/  IMAD.MOV.U32 R2, RZ, RZ, RZ ;  /* 0x000000ffff027224 */ /* 0x000fe200078e00ff */
[----:B------:R-:W-:Y:S01]  /*0740*/  ISETP.NE.U32.AND P1, PT, RZ, UR4, PT ;  /* 0x00000004ff007c0c */ /* 0x000fe2000bf25070 */
[----:B------:R-:W-:-:S05]  /*0750*/  IMAD.MOV.U32 R13, RZ, RZ, RZ ;  /* 0x000000ffff0d7224 */ /* 0x000fca00078e00ff */
[----:B0-----:R-:W0:Y:S02]  /*0760*/  MUFU.RCP R4, R4 ;  /* 0x0000000400047308 */ /* 0x001e240000001000 */
[----:B0-----:R-:W-:-:S06]  /*0770*/  VIADD R5, R4, 0xffffffe ;  /* 0x0ffffffe04057836 */ /* 0x001fcc0000000000 */
[----:B------:R-:W0:Y:S02]  /*0780*/  F2I.FTZ.U32.TRUNC.NTZ R3, R5 ;  /* 0x0000000500037305 */ /* 0x000e24000021f000 */
[----:B0-----:R-:W-:-:S04]  /*0790*/  IMAD.MOV R7, RZ, RZ, -R3 ;  /* 0x000000ffff077224 */ /* 0x001fc800078e0a03 */
[----:B------:R-:W-:-:S04]  /*07a0*/  IMAD R7, R7, UR4, RZ ;  /* 0x0000000407077c24 */ /* 0x000fc8000f8e02ff */
[----:B------:R-:W-:-:S06]  /*07b0*/  IMAD.HI.U32 R7, R3, R7, R2 ;  /* 0x0000000703077227 */ /* 0x000fcc00078e0002 */
[----:B------:R-:W-:-:S04]  /*07c0*/  IMAD.HI.U32 R2, R7, R10, RZ ;  /* 0x0000000a07027227 */ /* 0x000fc800078e00ff */
[----:B------:R-:W-:-:S04]  /*07d0*/  IMAD.MOV R3, RZ, RZ, -R2 ;  /* 0x000000ffff037224 */ /* 0x000fc800078e0a02 */
[----:B------:R-:W-:-:S05]  /*07e0*/  IMAD R12, R3, UR4, R10 ;  /* 0x00000004030c7c24 */ /* 0x000fca000f8e020a */
[----:B------:R-:W-:-:S13]  /*07f0*/  ISETP.GE.U32.AND P0, PT, R12, UR4, PT ;  /* 0x000000040c007c0c */ /* 0x000fda000bf06070 */
[----:B------:R-:W-:-:S05]  /*0800*/  @P0 VIADD R12, R12, -UR4 ;  /* 0x800000040c0c0c36 */ /* 0x000fca0008000000 */
[----:B------:R-:W-:-:S13]  /*0810*/  ISETP.GE.U32.AND P0, PT, R12, UR4, PT ;  /* 0x000000040c007c0c */ /* 0x000fda000bf06070 */
[----:B------:R-:W-:Y:S01]  /*0820*/  @P0 VIADD R12, R12, -UR4 ;  /* 0x800000040c0c0c36 */ /* 0x000fe20008000000 */
[----:B------:R-:W-:Y:S01]  /*0830*/  @!P1 LOP3.LUT R12, RZ, UR4, RZ, 0x33, !PT ;  /* 0x00000004ff0c9c12 */ /* 0x000fe2000f8e33ff */
[----:B------:R-:W-:Y:S06]  /*0840*/  BRA `(.L_x_8) ;  /* 0x0000000000187947 */ /* 0x000fec0003800000 */
.L_x_7:
[----:B------:R-:W-:Y:S01]  /*0850*/  IMAD.MOV.U32 R9, RZ, RZ, R10 ;  /* 0x000000ffff097224 */ /* 0x000fe200078e000a */
[----:B------:R-:W-:Y:S01]  /*0860*/  MOV R11, 0x890 ;  /* 0x00000890000b7802 */ /* 0x000fe20000000f00 */
[----:B------:R-:W-:-:S07]  /*0870*/  IMAD.MOV.U32 R7, RZ, RZ, R8 ;  /* 0x000000ffff077224 */ /* 0x000fce00078e0008 */
[----:B------:R-:W-:Y:S05]  /*0880*/  CALL.REL.NOINC `($__internal_0_$__cuda_sm20_rem_u64) ;  /* 0x00000018009c7944 */ /* 0x000fea0003c00000 */
[----:B------:R-:W-:Y:S02]  /*0890*/  IMAD.MOV.U32 R12, RZ, RZ, R4 ;  /* 0x000000ffff0c7224 */ /* 0x000fe400078e0004 */
[----:B------:R-:W-:-:S07]  /*08a0*/  IMAD.MOV.U32 R13, RZ, RZ, R5 ;  /* 0x000000ffff0d7224 */ /* 0x000fce00078e0005 */
.L_x_8:
[----:B------:R-:W0:Y:S01]  /*08b0*/  LDC.64 R14, c[0x0][0x380] ;  /* 0x0000e000ff0e7b82 */ /* 0x000e220000000a00 */
[----:B------:R-:W-:Y:S02]  /*08c0*/  HFMA2 R8, -RZ, RZ, -4728, 3.28515625 ;  /* 0xec9e4292ff087431 */ /* 0x000fe400000001ff */
[----:B------:R-:W-:Y:S01]  /*08d0*/  IMAD.MOV.U32 R19, RZ, RZ, 0x32d38f9 ;  /* 0x032d38f9ff137424 */ /* 0x000fe200078e00ff */
[----:B------:R-:W1:Y:S01]  /*08e0*/  LDCU UR6, c[0x0][0x388] ;  /* 0x00007100ff0677ac */ /* 0x000e620008000800 */
[----:B------:R-:W-:Y:S02]  /*08f0*/  IMAD.MOV.U32 R18, RZ, RZ, -0x2d3a4f8e ;  /* 0xd2c5b072ff127424 */ /* 0x000fe400078e00ff */
[----:B------:R-:W-:Y:S01]  /*0900*/  IMAD.MOV.U32 R20, RZ, RZ, 0x448843 ;  /* 0x00448843ff147424 */ /* 0x000fe200078e00ff */
[----:B------:R-:W2:Y:S01]  /*0910*/  LDCU UR4, c[0x0][0x394] ;  /* 0x00007280ff0477ac */ /* 0x000ea20008000800 */
[----:B------:R-:W-:Y:S02]  /*0920*/  IMAD.MOV.U32 R17, RZ, RZ, 0x615f0ef1 ;  /* 0x615f0ef1ff117424 */ /* 0x000fe400078e00ff */
[----:B------:R-:W-:Y:S01]  /*0930*/  IMAD.MOV.U32 R10, RZ, RZ, -0x2927545b ;  /* 0xd6d8aba5ff0a7424 */ /* 0x000fe200078e00ff */
[----:B------:R-:W3:Y:S06]  /*0940*/  LDCU UR5, c[0x0][0x390] ;  /* 0x00007200ff0577ac */ /* 0x000eec0008000800 */
.L_x_14:
[----:B------:R-:W-:Y:S01]  /*0950*/  BSSY.RECONVERGENT B0, `(.L_x_9) ;  /* 0x0000020000007945 */ /* 0x000fe20003800200 */
.L_x_10:
[C---:B------:R-:W-:Y:S01]  /*0960*/  IMAD.SHL.U32 R5, R8.reuse, 0x2000, RZ ;  /* 0x0000200008057824 */ /* 0x040fe200078e00ff */
[----:B------:R-:W-:Y:S01]  /*0970*/  SHF.L.U64.HI R22, R8, 0xd, R19 ;  /* 0x0000000d08167819 */ /* 0x000fe20000010213 */
[----:B------:R-:W-:Y:S01]  /*0980*/  IMAD.MOV.U32 R2, RZ, RZ, 0x12d687 ;  /* 0x0012d687ff027424 */ /* 0x000fe200078e00ff */
[----:B------:R-:W-:Y:S01]  /*0990*/  IADD3 R18, P0, PT, RZ, R18, RZ ;  /* 0x00000012ff127210 */ /* 0x000fe20007f1e0ff */
[----:B------:R-:W-:Y:S01]  /*09a0*/  IMAD.MOV.U32 R3, RZ, RZ, 0x0 ;  /* 0x00000000ff037424 */ /* 0x000fe200078e00ff */
[----:B------:R-:W-:Y:S01]  /*09b0*/  LOP3.LUT R22, R22, R19, RZ, 0x3c, !PT ;  /* 0x0000001316167212 */ /* 0x000fe200078e3cff */
[----:B------:R-:W-:Y:S01]  /*09c0*/  IMAD R9, R0, -0x64500413, RZ ;  /* 0x9baffbed00097824 */ /* 0x000fe200078e02ff */
[----:B------:R-:W-:Y:S01]  /*09d0*/  LOP3.LUT R5, R5, R8, RZ, 0x3c, !PT ;  /* 0x0000000805057212 */ /* 0x000fe200078e3cff */
[C---:B------:R-:W-:Y:S01]  /*09e0*/  IMAD.U32.X R20, R17.reuse, 0x4000000, R20, P0 ;  /* 0x0400000011147824 */ /* 0x040fe200000e0414 */
[----:B------:R-:W-:Y:S01]  /*09f0*/  SHF.R.U64 R7, R17, 0x6, R10 ;  /* 0x0000000611077819 */ /* 0x000fe2000000120a */
[----:B------:R-:W-:Y:S01]  /*0a00*/  IMAD.WIDE.U32 R2, R6, -0x64500413, R2 ;  /* 0x9baffbed06027825 */ /* 0x000fe200078e0002 */
[----:B------:R-:W-:-:S02]  /*0a10*/  SHF.R.U64 R8, R5, 0x11, R22 ;  /* 0x0000001105087819 */ /* 0x000fc40000001216 */
[-C--:B------:R-:W-:Y:S02]  /*0a20*/  IADD3 R17, P1, PT, R17, R18.reuse, RZ ;  /* 0x0000001211117210 */ /* 0x080fe40007f3e0ff */
[----:B------:R-:W-:Y:S02]  /*0a30*/  LOP3.LUT R8, R8, R5, RZ, 0x3c, !PT ;  /* 0x0000000508087212 */ /* 0x000fe400078e3cff */
[----:B------:R-:W-:Y:S01]  /*0a40*/  SHF.R.U32.HI R4, RZ, 0x11, R22 ;  /* 0x00000011ff047819 */ /* 0x000fe20000011616 */
[----:B------:R-:W-:Y:S01]  /*0a50*/  IMAD.X R5, R10, 0x1, R20, P1 ;  /* 0x000000010a057824 */ /* 0x000fe200008e0614 */
[----:B------:R-:W-:Y:S01]  /*0a60*/  ISETP.GE.U32.AND P0, PT, R17, R18, PT ;  /* 0x000000121100720c */ /* 0x000fe20003f06070 */
[C---:B------:R-:W-:Y:S01]  /*0a70*/  IMAD.SHL.U32 R19, R8.reuse, 0x800, RZ ;  /* 0x0000080008137824 */ /* 0x040fe200078e00ff */
[----:B------:R-:W-:Y:S01]  /*0a80*/  IADD3 R0, PT, PT, R3, R6, R9 ;  /* 0x0000000603007210 */ /* 0x000fe20007ffe009 */
[--C-:B------:R-:W-:Y:S01]  /*0a90*/  IMAD.MOV.U32 R6, RZ, RZ, R2.reuse ;  /* 0x000000ffff067224 */ /* 0x100fe200078e0002 */
[----:B------:R-:W-:-:S02]  /*0aa0*/  IADD3 R9, P2, P3, R8, R17, R2 ;  /* 0x0000001108097210 */ /* 0x000fc40007b5e002 */
[----:B------:R-:W-:Y:S02]  /*0ab0*/  LOP3.LUT R19, R19, R4, R22, 0x96, !PT ;  /* 0x0000000413137212 */ /* 0x000fe400078e9616 */
[----:B------:R-:W-:Y:S02]  /*0ac0*/  ISETP.GE.U32.AND.EX P0, PT, R5, R20, PT, P0 ;  /* 0x000000140500720c */ /* 0x000fe40003f06100 */
[----:B------:R-:W-:Y:S02]  /*0ad0*/  ISETP.GE.U32.AND P1, PT, R9, R12, PT ;  /* 0x0000000c0900720c */ /* 0x000fe40003f26070 */
[----:B------:R-:W-:Y:S02]  /*0ae0*/  IADD3.X R3, PT, PT, R19, R5, R0, P2, P3 ;  /* 0x0000000513037210 */ /* 0x000fe400017e6400 */
[----:B------:R-:W-:Y:S02]  /*0af0*/  SEL R18, RZ, 0x1, P0 ;  /* 0x00000001ff127807 */ /* 0x000fe40000000000 */
[----:B------:R-:W-:-:S02]  /*0b00*/  ISETP.GE.U32.AND.EX P0, PT, R3, R13, PT, P1 ;  /* 0x0000000d0300720c */ /* 0x000fc40003f06110 */
[----:B------:R-:W-:-:S04]  /*0b10*/  IADD3 R18, P2, PT, R18, R7, RZ ;  /* 0x0000000712127210 */ /* 0x000fc80007f5e0ff */
[----:B------:R-:W-:Y:S01]  /*0b20*/  LEA.HI.X R20, R10, RZ, RZ, 0x1a, P2 ;  /* 0x000000ff0a147211 */ /* 0x000fe200010fd4ff */
[----:B------:R-:W-:-:S06]  /*0b30*/  IMAD.MOV.U32 R10, RZ, RZ, R5 ;  /* 0x000000ffff0a7224 */ /* 0x000fcc00078e0005 */
[----:B------:R-:W-:Y:S05]  /*0b40*/  @!P0 BRA `(.L_x_10) ;  /* 0xfffffffc00848947 */ /* 0x000fea000383ffff */
[----:B-123--:R-:W-:Y:S05]  /*0b50*/  BSYNC.RECONVERGENT B0 ;  /* 0x0000000000007941 */ /* 0x00efea0003800200 */
.L_x_9:
[----:B------:R-:W-:Y:S01]  /*0b60*/  LOP3.LUT R2, R3, UR4, RZ, 0xfc, !PT ;  /* 0x0000000403027c12 */ /* 0x000fe2000f8efcff */
[----:B------:R-:W-:Y:S03]  /*0b70*/  BSSY.RECONVERGENT B0, `(.L_x_11) ;  /* 0x000001b000007945 */ /* 0x000fe60003800200 */
[----:B------:R-:W-:-:S13]  /*0b80*/  ISETP.NE.U32.AND P0, PT, R2, RZ, PT ;  /* 0x000000ff0200720c */ /* 0x000fda0003f05070 */
[----:B------:R-:W-:Y:S05]  /*0b90*/  @P0 BRA `(.L_x_12) ;  /* 0x00000000004c0947 */ /* 0x000fea0003800000 */
[----:B------:R-:W1:Y:S01]  /*0ba0*/  I2F.U32.RP R4, UR5 ;  /* 0x0000000500047d06 */ /* 0x000e620008209000 */
[----:B------:R-:W-:Y:S01]  /*0bb0*/  IMAD.MOV.U32 R2, RZ, RZ, RZ ;  /* 0x000000ffff027224 */ /* 0x000fe200078e00ff */
[----:B------:R-:W-:-:S06]  /*0bc0*/  ISETP.NE.U32.AND P1, PT, RZ, UR5, PT ;  /* 0x00000005ff007c0c */ /* 0x000fcc000bf25070 */
[----:B-1----:R-:W1:Y:S02]  /*0bd0*/  MUFU.RCP R4, R4 ;  /* 0x0000000400047308 */ /* 0x002e640000001000 */
[----:B-1----:R-:W-:-:S06]  /*0be0*/  VIADD R3, R4, 0xffffffe ;  /* 0x0ffffffe04037836 */ /* 0x002fcc0000000000 */
[----:B------:R-:W1:Y:S02]  /*0bf0*/  F2I.FTZ.U32.TRUNC.NTZ R3, R3 ;  /* 0x0000000300037305 */ /* 0x000e64000021f000 */
[----:B-1----:R-:W-:-:S04]  /*0c00*/  IMAD.MOV R5, RZ, RZ, -R3 ;  /* 0x000000ffff057224 */ /* 0x002fc800078e0a03 */
[----:B------:R-:W-:-:S04]  /*0c10*/  IMAD R5, R5, UR5, RZ ;  /* 0x0000000505057c24 */ /* 0x000fc8000f8e02ff */
[----:B------:R-:W-:Y:S01]  /*0c20*/  IMAD.HI.U32 R2, R3, R5, R2 ;  /* 0x0000000503027227 */ /* 0x000fe200078e0002 */
[----:B------:R-:W-:-:S05]  /*0c30*/  MOV R3, RZ ;  /* 0x000000ff00037202 */ /* 0x000fca0000000f00 */
        /* <DEDUP_REMOVED lines=9> */
.L_x_12:
[----:B------:R-:W-:Y:S01]  /*0cd0*/  IMAD.MOV.U32 R7, RZ, RZ, R3 ;  /* 0x000000ffff077224 */ /* 0x000fe200078e0003 */
[----:B------:R-:W-:-:S07]  /*0ce0*/  MOV R11, 0xd00 ;  /* 0x00000d00000b7802 */ /* 0x000fce0000000f00 */
[----:B0-----:R-:W-:Y:S05]  /*0cf0*/  CALL.REL.NOINC `($__internal_0_$__cuda_sm20_rem_u64) ;  /* 0x0000001400807944 */ /* 0x001fea0003c00000 */
[----:B------:R-:W-:Y:S02]  /*0d00*/  IMAD.MOV.U32 R2, RZ, RZ, R4 ;  /* 0x000000ffff027224 */ /* 0x000fe400078e0004 */
[----:B------:R-:W-:-:S07]  /*0d10*/  IMAD.MOV.U32 R3, RZ, RZ, R5 ;  /* 0x000000ffff037224 */ /* 0x000fce00078e0005 */
.L_x_13:
[----:B------:R-:W-:Y:S05]  /*0d20*/  BSYNC.RECONVERGENT B0 ;  /* 0x0000000000007941 */ /* 0x000fea0003800200 */
.L_x_11:
[----:B0-----:R-:W-:-:S04]  /*0d30*/  IMAD.WIDE R4, R16, 0x8, R14 ;  /* 0x0000000810047825 */ /* 0x001fc800078e020e */
[----:B------:R-:W-:Y:S01]  /*0d40*/  VIADD R16, R16, UR40 ;  /* 0x0000002810107c36 */ /* 0x000fe20008000000 */
[----:B------:R4:W-:Y:S04]  /*0d50*/  STG.E.64 desc[UR36][R4.64], R2 ;  /* 0x0000000204007986 */ /* 0x0009e8000c101b24 */
[----:B------:R-:W-:-:S13]  /*0d60*/  ISETP.GE.AND P0, PT, R16, UR6, PT ;  /* 0x0000000610007c0c */ /* 0x000fda000bf06270 */
[----:B----4-:R-:W-:Y:S05]  /*0d70*/  @!P0 BRA `(.L_x_14) ;  /* 0xfffffff800f48947 */ /* 0x010fea000383ffff */
[----:B------:R-:W-:Y:S05]  /*0d80*/  EXIT ;  /* 0x000000000000794d */ /* 0x000fea0003800000 */
.L_x_0:
[----:B------:R-:W-:-:S13]  /*0d90*/  ISETP.NE.AND P0, PT, R2, 0x3, PT ;  /* 0x000000030200780c */ /* 0x000fda0003f05270 */
[----:B------:R-:W-:Y:S05]  /*0da0*/  @!P0 BRA `(.L_x_15) ;  /* 0x0000000c00548947 */ /* 0x000fea0003800000 */
[----:B------:R-:W-:-:S13]  /*0db0*/  ISETP.NE.AND P0, PT, R2, 0x4, PT ;  /* 0x000000040200780c */ /* 0x000fda0003f05270 */
[----:B------:R-:W-:Y:S05]  /*0dc0*/  @P0 BRA `(.L_x_16) ;  /* 0x0000000c001c0947 */ /* 0x000fea0003800000 */
[----:B------:R-:W0:Y:S01]  /*0dd0*/  I2F.U32.RP R4, UR4 ;  /* 0x0000000400047d06 */ /* 0x000e220008209000 */
[----:B------:R-:W-:Y:S01]  /*0de0*/  ISETP.NE.U32.AND P1, PT, RZ, UR4, PT ;  /* 0x00000004ff007c0c */ /* 0x000fe2000bf25070 */
[----:B------:R-:W-:Y:S02]  /*0df0*/  IMAD.MOV.U32 R19, RZ, RZ, -0x1361bd6e ;  /* 0xec9e4292ff137424 */ /* 0x000fe400078e00ff */
[----:B------:R-:W-:Y:S02]  /*0e00*/  IMAD.MOV.U32 R20, RZ, RZ, 0x32d38f9 ;  /* 0x032d38f9ff147424 */ /* 0x000fe400078e00ff */
[----:B------:R-:W-:Y:S02]  /*0e10*/  IMAD.MOV.U32 R21, RZ, RZ, -0x2d3a4f8e ;  /* 0xd2c5b072ff157424 */ /* 0x000fe400078e00ff */
[----:B------:R-:W-:Y:S02]  /*0e20*/  IMAD.MOV.U32 R17, RZ, RZ, 0x448843 ;  /* 0x00448843ff117424 */ /* 0x000fe400078e00ff */
[----:B------:R-:W-:-:S02]  /*0e30*/  IMAD.MOV.U32 R14, RZ, RZ, 0x615f0ef1 ;  /* 0x615f0ef1ff0e7424 */ /* 0x000fc400078e00ff */
[----:B------:R-:W-:Y:S01]  /*0e40*/  IMAD.MOV.U32 R15, RZ, RZ, -0x2927545b ;  /* 0xd6d8aba5ff0f7424 */ /* 0x000fe200078e00ff */
[----:B0-----:R-:W0:Y:S02]  /*0e50*/  MUFU.RCP R4, R4 ;  /* 0x0000000400047308 */ /* 0x001e240000001000 */
[----:B0-----:R-:W-:-:S06]  /*0e60*/  VIADD R2, R4, 0xffffffe ;  /* 0x0ffffffe04027836 */ /* 0x001fcc0000000000 */
[----:B------:R0:W1:Y:S02]  /*0e70*/  F2I.FTZ.U32.TRUNC.NTZ R3, R2 ;  /* 0x0000000200037305 */ /* 0x000064000021f000 */
[----:B0-----:R-:W-:Y:S02]  /*0e80*/  IMAD.MOV.U32 R2, RZ, RZ, RZ ;  /* 0x000000ffff027224 */ /* 0x001fe400078e00ff */
[----:B-1----:R-:W-:-:S04]  /*0e90*/  IMAD.MOV R5, RZ, RZ, -R3 ;  /* 0x000000ffff057224 */ /* 0x002fc800078e0a03 */
        /* <DEDUP_REMOVED lines=9> */
[----:B------:R-:W-:-:S07]  /*0f30*/  @!P1 LOP3.LUT R18, RZ, UR4, RZ, 0x33, !PT ;  /* 0x00000004ff129c12 */ /* 0x000fce000f8e33ff */
.L_x_21:
[C---:B------:R-:W-:Y:S01]  /*0f40*/  IMAD.SHL.U32 R12, R19.reuse, 0x2000, RZ ;  /* 0x00002000130c7824 */ /* 0x040fe200078e00ff */
[----:B------:R-:W-:Y:S01]  /*0f50*/  SHF.L.U64.HI R11, R19, 0xd, R20 ;  /* 0x0000000d130b7819 */ /* 0x000fe20000010214 */
[----:B------:R-:W0:Y:S01]  /*0f60*/  LDC.64 R2, c[0x0][0x390] ;  /* 0x0000e400ff027b82 */ /* 0x000e220000000a00 */
[----:B------:R-:W-:Y:S01]  /*0f70*/  IMAD.MOV.U32 R4, RZ, RZ, 0x12d687 ;  /* 0x0012d687ff047424 */ /* 0x000fe200078e00ff */
[----:B------:R-:W-:Y:S01]  /*0f80*/  IADD3 R21, P0, PT, RZ, R21, RZ ;  /* 0x00000015ff157210 */ /* 0x000fe20007f1e0ff */
[----:B------:R-:W-:Y:S01]  /*0f90*/  IMAD.MOV.U32 R5, RZ, RZ, 0x0 ;  /* 0x00000000ff057424 */ /* 0x000fe200078e00ff */
[----:B------:R-:W-:Y:S01]  /*0fa0*/  LOP3.LUT R11, R11, R20, RZ, 0x3c, !PT ;  /* 0x000000140b0b7212 */ /* 0x000fe200078e3cff */
[----:B------:R-:W-:Y:S01]  /*0fb0*/  IMAD R7, R0, -0x64500413, RZ ;  /* 0x9baffbed00077824 */ /* 0x000fe200078e02ff */
[----:B------:R-:W-:Y:S01]  /*0fc0*/  LOP3.LUT R12, R12, R19, RZ, 0x3c, !PT ;  /* 0x000000130c0c7212 */ /* 0x000fe200078e3cff */
[----:B------:R-:W-:Y:S01]  /*0fd0*/  IMAD.WIDE.U32 R4, R6, -0x64500413, R4 ;  /* 0x9baffbed06047825 */ /* 0x000fe200078e0004 */
[----:B------:R-:W-:Y:S01]  /*0fe0*/  SHF.R.U64 R26, R14, 0x6, R15 ;  /* 0x000000060e1a7819 */ /* 0x000fe2000000120f */
[----:B------:R-:W1:Y:S01]  /*0ff0*/  LDCU.U16 UR5, c[0x0][0x392] ;  /* 0x00007240ff0577ac */ /* 0x000e620008000400 */
[----:B------:R-:W-:Y:S01]  /*1000*/  SHF.R.U64 R19, R12, 0x11, R11 ;  /* 0x000000110c137819 */ /* 0x000fe2000000120b */
[----:B------:R-:W-:Y:S01]  /*1010*/  BSSY.RECONVERGENT B0, `(.L_x_17) ;  /* 0x000009a000007945 */ /* 0x000fe20003800200 */
[----:B------:R-:W-:Y:S01]  /*1020*/  LEA.X R22, R14, R17, 0x1a, P0 ;  /* 0x000000110e167211 */ /* 0x000fe200000ed4ff */
[----:B------:R-:W2:Y:S01]  /*1030*/  LDCU.U16 UR4, c[0x0][0x396] ;  /* 0x000072c0ff0477ac */ /* 0x000ea20008000400 */
[----:B------:R-:W-:-:S02]  /*1040*/  LOP3.LUT R19, R19, R12, RZ, 0x3c, !PT ;  /* 0x0000000c13137212 */ /* 0x000fc400078e3cff */
[-C--:B------:R-:W-:Y:S02]  /*1050*/  IADD3 R14, P1, PT, R14, R21.reuse, RZ ;  /* 0x000000150e0e7210 */ /* 0x080fe40007f3e0ff */
[----:B------:R-:W-:Y:S01]  /*1060*/  IADD3 R0, PT, PT, R5, R6, R7 ;  /* 0x0000000605007210 */ /* 0x000fe20007ffe007 */
[----:B------:R-:W-:Y:S01]  /*1070*/  IMAD.SHL.U32 R20, R19, 0x800, RZ ;  /* 0x0000080013147824 */ /* 0x000fe200078e00ff */
[--C-:B------:R-:W-:Y:S01]  /*1080*/  SHF.R.U32.HI R9, RZ, 0x11, R11.reuse ;  /* 0x00000011ff097819 */ /* 0x100fe2000001160b */
[----:B------:R-:W-:Y:S01]  /*1090*/  IMAD.X R5, R15, 0x1, R22, P1 ;  /* 0x000000010f057824 */ /* 0x000fe200008e0616 */
[----:B------:R-:W-:Y:S01]  /*10a0*/  ISETP.GE.U32.AND P0, PT, R14, R21, PT ;  /* 0x000000150e00720c */ /* 0x000fe20003f06070 */
[--C-:B------:R-:W-:Y:S01]  /*10b0*/  IMAD.MOV.U32 R6, RZ, RZ, R4.reuse ;  /* 0x000000ffff067224 */ /* 0x100fe200078e0004 */
[----:B------:R-:W-:Y:S02]  /*10c0*/  IADD3 R7, P1, P2, R19, R14, R4 ;  /* 0x0000000e13077210 */ /* 0x000fe40007a3e004 */
[----:B------:R-:W-:-:S02]  /*10d0*/  LOP3.LUT R20, R20, R9, R11, 0x96, !PT ;  /* 0x0000000914147212 */ /* 0x000fc400078e960b */
[----:B------:R-:W-:Y:S02]  /*10e0*/  ISETP.GE.U32.AND.EX P0, PT, R5, R22, PT, P0 ;  /* 0x000000160500720c */ /* 0x000fe40003f06100 */
[C---:B------:R-:W-:Y:S02]  /*10f0*/  LOP3.LUT R22, R7.reuse, 0xffff, RZ, 0xc0, !PT ;  /* 0x0000ffff07167812 */ /* 0x040fe400078ec0ff */
[----:B------:R-:W-:Y:S02]  /*1100*/  PRMT R24, R7, 0x7732, RZ ;  /* 0x0000773207187816 */ /* 0x000fe400000000ff */
[----:B0-----:R-:W-:Y:S01]  /*1110*/  LOP3.LUT R17, R3, 0xffff, RZ, 0xc0, !PT ;  /* 0x0000ffff03117812 */ /* 0x001fe200078ec0ff */
[----:B--2---:R-:W-:Y:S01]  /*1120*/  IMAD R30, R22, UR4, RZ ;  /* 0x00000004161e7c24 */ /* 0x004fe2000f8e02ff */
[----:B------:R-:W-:Y:S01]  /*1130*/  IADD3.X R7, PT, PT, R20, R5, R0, P1, P2 ;  /* 0x0000000514077210 */ /* 0x000fe20000fe4400 */
[----:B-1----:R-:W-:Y:S01]  /*1140*/  IMAD R4, R24, UR5, RZ ;  /* 0x0000000518047c24 */ /* 0x002fe2000f8e02ff */
[----:B------:R-:W-:Y:S01]  /*1150*/  SEL R21, RZ, 0x1, P0 ;  /* 0x00000001ff157807 */ /* 0x000fe20000000000 */
[----:B------:R-:W-:Y:S01]  /*1160*/  IMAD R11, R22, R17, RZ ;  /* 0x00000011160b7224 */ /* 0x000fe200078e02ff */
[----:B------:R-:W-:Y:S01]  /*1170*/  LOP3.LUT R28, R7, 0xffff, RZ, 0xc0, !PT ;  /* 0x0000ffff071c7812 */ /* 0x000fe200078ec0ff */
[----:B------:R-:W-:Y:S01]  /*1180*/  IMAD R12, R24, UR4, RZ ;  /* 0x00000004180c7c24 */ /* 0x000fe2000f8e02ff */
[----:B------:R-:W-:-:S02]  /*1190*/  IADD3 R21, P3, PT, R21, R26, RZ ;  /* 0x0000001a15157210 */ /* 0x000fc40007f7e0ff */
[----:B------:R-:W-:Y:S01]  /*11a0*/  PRMT R26, R7, 0x7732, RZ ;  /* 0x00007732071a7816 */ /* 0x000fe200000000ff */
[----:B------:R-:W-:Y:S01]  /*11b0*/  IMAD R7, R17, R28, RZ ;  /* 0x0000001c11077224 */ /* 0x000fe200078e02ff */
[----:B------:R-:W-:Y:S01]  /*11c0*/  IADD3 R4, P0, PT, R11, R4, RZ ;  /* 0x000000040b047210 */ /* 0x000fe20007f1e0ff */
[----:B------:R-:W-:Y:S01]  /*11d0*/  IMAD R9, R28, UR5, RZ ;  /* 0x000000051c097c24 */ /* 0x000fe2000f8e02ff */
[----:B------:R-:W-:Y:S02]  /*11e0*/  LOP3.LUT R13, R2, 0xffff, RZ, 0xc0, !PT ;  /* 0x0000ffff020d7812 */ /* 0x000fe400078ec0ff */
[----:B------:R-:W-:Y:S01]  /*11f0*/  IADD3.X R7, P0, PT, R12, R7, RZ, P0, !PT ;  /* 0x000000070c077210 */ /* 0x000fe2000071e4ff */
[----:B------:R-:W-:Y:S01]  /*1200*/  IMAD R12, R22, UR5, RZ ;  /* 0x00000005160c7c24 */ /* 0x000fe2000f8e02ff */
[----:B------:R-:W-:Y:S01]  /*1210*/  IADD3 R9, P2, PT, R30, R9, RZ ;  /* 0x000000091e097210 */ /* 0x000fe20007f5e0ff */
[C---:B------:R-:W-:Y:S02]  /*1220*/  IMAD R11, R13.reuse, R24, RZ ;  /* 0x000000180d0b7224 */ /* 0x040fe400078e02ff */
[----:B------:R-:W-:-:S02]  /*1230*/  IMAD R30, R13, R26, RZ ;  /* 0x0000001a0d1e7224 */ /* 0x000fc400078e02ff */
[----:B------:R-:W-:Y:S01]  /*1240*/  IMAD R24, R17, R24, RZ ;  /* 0x0000001811187224 */ /* 0x000fe200078e02ff */
[----:B------:R-:W-:Y:S02]  /*1250*/  IADD3 R12, P1, PT, R12, R11, RZ ;  /* 0x0000000b0c0c7210 */ /* 0x000fe40007f3e0ff */
[----:B------:R-:W-:Y:S01]  /*1260*/  IADD3 R11, P5, PT, R30, R9, RZ ;  /* 0x000000091e0b7210 */ /* 0x000fe20007fbe0ff */
[----:B------:R-:W-:Y:S01]  /*1270*/  IMAD.X R9, R28, UR4, RZ, P2 ;  /* 0x000000041c097c24 */ /* 0x000fe200090e06ff */
[----:B------:R-:W-:Y:S01]  /*1280*/  SHF.L.U32.HI R23, RZ, 0x10, R12 ;  /* 0x00000010ff177819 */ /* 0x000fe2000001060c */
[C---:B------:R-:W-:Y:S01]  /*1290*/  IMAD R30, R13.reuse, R22, RZ ;  /* 0x000000160d1e7224 */ /* 0x040fe200078e02ff */
[----:B------:R-:W-:Y:S01]  /*12a0*/  IADD3.X R11, P4, PT, R24, R11, RZ, P1, !PT ;  /* 0x0000000b180b7210 */ /* 0x000fe20000f9e4ff */
[----:B------:R-:W-:Y:S02]  /*12b0*/  IMAD R13, R13, R28, RZ ;  /* 0x0000001c0d0d7224 */ /* 0x000fe400078e02ff */
[----:B------:R-:W-:Y:S01]  /*12c0*/  IMAD R24, R17, R26, RZ ;  /* 0x0000001a11187224 */ /* 0x000fe200078e02ff */
[----:B------:R-:W-:Y:S01]  /*12d0*/  IADD3 R23, P1, PT, R30, R23, RZ ;  /* 0x000000171e177210 */ /* 0x000fe20007f3e0ff */
[----:B------:R-:W-:Y:S01]  /*12e0*/  IMAD.X R9, RZ, RZ, R9, P5 ;  /* 0x000000ffff097224 */ /* 0x000fe200028e0609 */
[----:B------:R-:W-:Y:S01]  /*12f0*/  IADD3 R4, P2, PT, R13, R4, RZ ;  /* 0x000000040d047210 */ /* 0x000fe20007f5e0ff */
[----:B------:R-:W-:Y:S01]  /*1300*/  IMAD R22, R26, UR5, RZ ;  /* 0x000000051a167c24 */ /* 0x000fe2000f8e02ff */
[----:B------:R-:W-:-:S02]  /*1310*/  SHF.L.U32.HI R13, R12, 0x10, R11 ;  /* 0x000000100c0d7819 */ /* 0x000fc4000001060b */
[----:B------:R-:W-:Y:S02]  /*1320*/  IADD3.X R24, P4, PT, R24, R9, RZ, P4, !PT ;  /* 0x0000000918187210 */ /* 0x000fe4000279e4ff */
[----:B------:R-:W-:Y:S02]  /*1330*/  IADD3.X R7, P2, PT, R22, R7, RZ, P2, !PT ;  /* 0x0000000716077210 */ /* 0x000fe4000175e4ff */
[----:B------:R-:W-:Y:S02]  /*1340*/  SEL R9, RZ, 0x1, !P4 ;  /* 0x00000001ff097807 */ /* 0x000fe40006000000 */
[----:B------:R-:W-:Y:S02]  /*1350*/  IADD3.X R22, P1, PT, R4, R13, RZ, P1, !PT ;  /* 0x0000000d04167210 */ /* 0x000fe40000f3e4ff */
[----:B------:R-:W-:Y:S01]  /*1360*/  ISETP.GE.U32.AND P4, PT, R23, R2, PT ;  /* 0x000000021700720c */ /* 0x000fe20003f86070 */
[----:B------:R-:W-:Y:S01]  /*1370*/  IMAD.X R2, R26, UR4, RZ, P0 ;  /* 0x000000041a027c24 */ /* 0x000fe200080e06ff */
[----:B------:R-:W-:-:S02]  /*1380*/  SHF.L.U32.HI R12, R11, 0x10, R24 ;  /* 0x000000100b0c7819 */ /* 0x000fc40000010618 */
[----:B------:R-:W-:Y:S02]  /*1390*/  ISETP.GE.U32.AND.EX P0, PT, R22, R3, PT, P4 ;  /* 0x000000031600720c */ /* 0x000fe40003f06140 */
[----:B------:R-:W-:Y:S02]  /*13a0*/  SHF.L.U32.HI R9, R24, 0x10, R9 ;  /* 0x0000001018097819 */ /* 0x000fe40000010609 */
[----:B------:R-:W-:Y:S02]  /*13b0*/  IADD3.X R12, P1, PT, R7, R12, RZ, P1, !PT ;  /* 0x0000000c070c7210 */ /* 0x000fe40000f3e4ff */
[----:B------:R-:W-:Y:S01]  /*13c0*/  LEA.HI.X R17, R15, RZ, RZ, 0x1a, P3 ;  /* 0x000000ff0f117211 */ /* 0x000fe200018fd4ff */
[----:B------:R-:W-:Y:S01]  /*13d0*/  IMAD.MOV.U32 R15, RZ, RZ, R5 ;  /* 0x000000ffff0f7224 */ /* 0x000fe200078e0005 */
[----:B------:R-:W-:-:S05]  /*13e0*/  IADD3.X R13, PT, PT, R9, RZ, R2, P1, P2 ;  /* 0x000000ff090d7210 */ /* 0x000fca0000fe4402 */
[----:B------:R-:W-:Y:S05]  /*13f0*/  @P0 BRA `(.L_x_18) ;  /* 0x00000004006c0947 */ /* 0x000fea0003800000 */
[----:B------:R-:W-:-:S04]  /*1400*/  LOP3.LUT R3, R8, R3, RZ, 0xfc, !PT ;  /* 0x0000000308037212 */ /* 0x000fc800078efcff */
[----:B------:R-:W-:-:S13]  /*1410*/  ISETP.NE.U32.AND P0, PT, R3, RZ, PT ;  /* 0x000000ff0300720c */ /* 0x000fda0003f05070 */
[----:B------:R-:W-:Y:S02]  /*1420*/  @!P0 IMAD.MOV.U32 R2, RZ, RZ, R18 ;  /* 0x000000ffff028224 */ /* 0x000fe400078e0012 */
[----:B------:R-:W-:Y:S01]  /*1430*/  @!P0 IMAD.MOV.U32 R3, RZ, RZ, RZ ;  /* 0x000000ffff038224 */ /* 0x000fe200078e00ff */
[----:B------:R-:W-:Y:S06]  /*1440*/  @!P0 BRA `(.L_x_19) ;  /* 0x0000000000188947 */ /* 0x000fec0003800000 */
[----:B------:R-:W-:Y:S01]  /*1450*/  IMAD.MOV.U32 R9, RZ, RZ, R10 ;  /* 0x000000ffff097224 */ /* 0x000fe200078e000a */
[----:B------:R-:W-:Y:S01]  /*1460*/  MOV R11, 0x1490 ;  /* 0x00001490000b7802 */ /* 0x000fe20000000f00 */
[----:B------:R-:W-:-:S07]  /*1470*/  IMAD.MOV.U32 R7, RZ, RZ, R8 ;  /* 0x000000ffff077224 */ /* 0x000fce00078e0008 */
[----:B------:R-:W-:Y:S05]  /*1480*/  CALL.REL.NOINC `($__internal_0_$__cuda_sm20_rem_u64) ;  /* 0x0000000c009c7944 */ /* 0x000fea0003c00000 */
[----:B------:R-:W-:Y:S02]  /*1490*/  IMAD.MOV.U32 R2, RZ, RZ, R4 ;  /* 0x000000ffff027224 */ /* 0x000fe400078e0004 */
[----:B------:R-:W-:-:S07]  /*14a0*/  IMAD.MOV.U32 R3, RZ, RZ, R5 ;  /* 0x000000ffff037224 */ /* 0x000fce00078e0005 */
.L_x_19:
[----:B------:R-:W-:-:S04]  /*14b0*/  ISETP.GE.U32.AND P0, PT, R23, R2, PT ;  /* 0x000000021700720c */ /* 0x000fc80003f06070 */
[----:B------:R-:W-:-:S13]  /*14c0*/  ISETP.GE.U32.AND.EX P0, PT, R22, R3, PT, P0 ;  /* 0x000000031600720c */ /* 0x000fda0003f06100 */
[----:B------:R-:W-:Y:S05]  /*14d0*/  @P0 BRA `(.L_x_18) ;  /* 0x0000000400340947 */ /* 0x000fea0003800000 */
[----:B------:R-:W0:Y:S01]  /*14e0*/  LDC.64 R12, c[0x0][0x390] ;  /* 0x0000e400ff0c7b82 */ /* 0x000e220000000a00 */
[----:B------:R-:W-:Y:S07]  /*14f0*/  BSSY.RECONVERGENT B1, `(.L_x_18) ;  /* 0x000004b000017945 */ /* 0x000fee0003800200 */
[----:B------:R-:W1:Y:S08]  /*1500*/  LDC.U16 R4, c[0x0][0x396] ;  /* 0x0000e580ff047b82 */ /* 0x000e700000000400 */
[----:B------:R-:W2:Y:S01]  /*1510*/  LDC.U16 R5, c[0x0][0x392] ;  /* 0x0000e480ff057b82 */ /* 0x000ea20000000400 */
[----:B0-----:R-:W-:-:S02]  /*1520*/  LOP3.LUT R7, R12, 0xffff, RZ, 0xc0, !PT ;  /* 0x0000ffff0c077812 */ /* 0x001fc400078ec0ff */
[----:B------:R-:W-:-:S07]  /*1530*/  LOP3.LUT R9, R13, 0xffff, RZ, 0xc0, !PT ;  /* 0x0000ffff0d097812 */ /* 0x000fce00078ec0ff */
.L_x_20:
[C---:B------:R-:W-:Y:S01]  /*1540*/  IMAD.SHL.U32 R12, R19.reuse, 0x2000, RZ ;  /* 0x00002000130c7824 */ /* 0x040fe200078e00ff */
[----:B------:R-:W-:Y:S01]  /*1550*/  SHF.L.U64.HI R11, R19, 0xd, R20 ;  /* 0x0000000d130b7819 */ /* 0x000fe20000010214 */
[----:B------:R-:W-:Y:S01]  /*1560*/  IMAD.MOV.U32 R13, RZ, RZ, 0x0 ;  /* 0x00000000ff0d7424 */ /* 0x000fe200078e00ff */
[----:B------:R-:W-:Y:S01]  /*1570*/  IADD3 R21, P0, PT, RZ, R21, RZ ;  /* 0x00000015ff157210 */ /* 0x000fe20007f1e0ff */
[----:B------:R-:W-:Y:S01]  /*1580*/  IMAD R25, R0, -0x64500413, RZ ;  /* 0x9baffbed00197824 */ /* 0x000fe200078e02ff */
[----:B------:R-:W-:Y:S02]  /*1590*/  LOP3.LUT R20, R11, R20, RZ, 0x3c, !PT ;  /* 0x000000140b147212 */ /* 0x000fe400078e3cff */
[----:B------:R-:W-:Y:S01]  /*15a0*/  LOP3.LUT R19, R12, R19, RZ, 0x3c, !PT ;  /* 0x000000130c137212 */ /* 0x000fe200078e3cff */
[----:B------:R-:W-:Y:S01]  /*15b0*/  IMAD.MOV.U32 R12, RZ, RZ, 0x12d687 ;  /* 0x0012d687ff0c7424 */ /* 0x000fe200078e00ff */
[C---:B------:R-:W-:Y:S01]  /*15c0*/  SHF.R.U64 R23, R14.reuse, 0x6, R15 ;  /* 0x000000060e177819 */ /* 0x040fe2000000120f */
[----:B------:R-:W-:Y:S01]  /*15d0*/  IMAD.U32.X R22, R14, 0x4000000, R17, P0 ;  /* 0x040000000e167824 */ /* 0x000fe200000e0411 */
[----:B------:R-:W-:Y:S01]  /*15e0*/  SHF.R.U64 R24, R19, 0x11, R20 ;  /* 0x0000001113187819 */ /* 0x000fe20000001214 */
[----:B------:R-:W-:Y:S01]  /*15f0*/  IMAD.WIDE.U32 R12, R6, -0x64500413, R12 ;  /* 0x9baffbed060c7825 */ /* 0x000fe200078e000c */
[----:B------:R-:W-:-:S02]  /*1600*/  IADD3 R14, P0, PT, R14, R21, RZ ;  /* 0x000000150e0e7210 */ /* 0x000fc40007f1e0ff */
[----:B------:R-:W-:Y:S02]  /*1610*/  LOP3.LUT R19, R24, R19, RZ, 0x3c, !PT ;  /* 0x0000001318137212 */ /* 0x000fe400078e3cff */
[----:B------:R-:W-:Y:S02]  /*1620*/  SHF.R.U32.HI R11, RZ, 0x11, R20 ;  /* 0x00000011ff0b7819 */ /* 0x000fe40000011614 */
[C-C-:B------:R-:W-:Y:S01]  /*1630*/  IADD3 R24, P1, P2, R19.reuse, R14, R12.reuse ;  /* 0x0000000e13187210 */ /* 0x140fe20007a3e00c */
[----:B------:R-:W-:Y:S01]  /*1640*/  IMAD.SHL.U32 R17, R19, 0x800, RZ ;  /* 0x0000080013117824 */ /* 0x000fe200078e00ff */
[----:B------:R-:W-:Y:S01]  /*1650*/  IADD3 R0, PT, PT, R13, R6, R25 ;  /* 0x000000060d007210 */ /* 0x000fe20007ffe019 */
[----:B------:R-:W-:Y:S01]  /*1660*/  IMAD.MOV.U32 R6, RZ, RZ, R12 ;  /* 0x000000ffff067224 */ /* 0x000fe200078e000c */
[C---:B------:R-:W-:Y:S02]  /*1670*/  PRMT R26, R24.reuse, 0x7732, RZ ;  /* 0x00007732181a7816 */ /* 0x040fe400000000ff */
[----:B------:R-:W-:Y:S01]  /*1680*/  LOP3.LUT R20, R17, R11, R20, 0x96, !PT ;  /* 0x0000000b11147212 */ /* 0x000fe200078e9614 */
[----:B------:R-:W-:Y:S01]  /*1690*/  IMAD.X R11, R15, 0x1, R22, P0 ;  /* 0x000000010f0b7824 */ /* 0x000fe200000e0616 */
[----:B------:R-:W-:Y:S01]  /*16a0*/  LOP3.LUT R24, R24, 0xffff, RZ, 0xc0, !PT ;  /* 0x0000ffff18187812 */ /* 0x000fe200078ec0ff */
[----:B--2---:R-:W-:Y:S01]  /*16b0*/  IMAD R13, R26, R5, RZ ;  /* 0x000000051a0d7224 */ /* 0x004fe200078e02ff */
[----:B------:R-:W-:Y:S01]  /*16c0*/  ISETP.GE.U32.AND P0, PT, R14, R21, PT ;  /* 0x000000150e00720c */ /* 0x000fe20003f06070 */
[----:B-1----:R-:W-:Y:S01]  /*16d0*/  IMAD R17, R4, R26, RZ ;  /* 0x0000001a04117224 */ /* 0x002fe200078e02ff */
[----:B------:R-:W-:Y:S01]  /*16e0*/  IADD3.X R12, PT, PT, R20, R11, R0, P1, P2 ;  /* 0x0000000b140c7210 */ /* 0x000fe20000fe4400 */
[----:B------:R-:W-:Y:S01]  /*16f0*/  IMAD R30, R24, R9, RZ ;  /* 0x00000009181e7224 */ /* 0x000fe200078e02ff */
[----:B------:R-:W-:Y:S01]  /*1700*/  ISETP.GE.U32.AND.EX P1, PT, R11, R22, PT, P0 ;  /* 0x000000160b00720c */ /* 0x000fe20003f26100 */
[----:B------:R-:W-:Y:S01]  /*1710*/  IMAD R25, R9, R26, RZ ;  /* 0x0000001a09197224 */ /* 0x000fe200078e02ff */
[----:B------:R-:W-:-:S02]  /*1720*/  LOP3.LUT R28, R12, 0xffff, RZ, 0xc0, !PT ;  /* 0x0000ffff0c1c7812 */ /* 0x000fc400078ec0ff */
[----:B------:R-:W-:Y:S02]  /*1730*/  PRMT R22, R12, 0x7732, RZ ;  /* 0x000077320c167816 */ /* 0x000fe400000000ff */
[----:B------:R-:W-:Y:S01]  /*1740*/  IADD3 R13, P0, PT, R30, R13, RZ ;  /* 0x0000000d1e0d7210 */ /* 0x000fe20007f1e0ff */
[-C--:B------:R-:W-:Y:S02]  /*1750*/  IMAD R12, R9, R28.reuse, RZ ;  /* 0x0000001c090c7224 */ /* 0x080fe400078e02ff */
[----:B------:R-:W-:-:S03]  /*1760*/  IMAD R30, R7, R28, RZ ;  /* 0x0000001c071e7224 */ /* 0x000fc600078e02ff */
[----:B------:R-:W-:Y:S02]  /*1770*/  IADD3.X R17, P0, PT, R17, R12, RZ, P0, !PT ;  /* 0x0000000c11117210 */ /* 0x000fe4000071e4ff */
[----:B------:R-:W-:Y:S02]  /*1780*/  SEL R12, RZ, 0x1, P1 ;  /* 0x00000001ff0c7807 */ /* 0x000fe40000800000 */
[----:B------:R-:W-:Y:S01]  /*1790*/  IADD3 R13, P2, PT, R30, R13, RZ ;  /* 0x0000000d1e0d7210 */ /* 0x000fe20007f5e0ff */
[----:B------:R-:W-:Y:S01]  /*17a0*/  IMAD R30, R22, R5, RZ ;  /* 0x00000005161e7224 */ /* 0x000fe200078e02ff */
[----:B------:R-:W-:Y:S01]  /*17b0*/  IADD3 R21, P3, PT, R12, R23, RZ ;  /* 0x000000170c157210 */ /* 0x000fe20007f7e0ff */
[----:B------:R-:W-:Y:S02]  /*17c0*/  IMAD R23, R24, R4, RZ ;  /* 0x0000000418177224 */ /* 0x000fe400078e02ff */
[----:B------:R-:W-:Y:S01]  /*17d0*/  IMAD R12, R5, R28, RZ ;  /* 0x0000001c050c7224 */ /* 0x000fe200078e02ff */
[----:B------:R-:W-:Y:S01]  /*17e0*/  IADD3.X R17, P1, PT, R30, R17, RZ, P2, !PT ;  /* 0x000000111e117210 */ /* 0x000fe2000173e4ff */
[----:B------:R-:W-:-:S03]  /*17f0*/  IMAD R30, R24, R5, RZ ;  /* 0x00000005181e7224 */ /* 0x000fc600078e02ff */
[----:B------:R-:W-:Y:S01]  /*1800*/  IADD3 R12, P5, PT, R23, R12, RZ ;  /* 0x0000000c170c7210 */ /* 0x000fe20007fbe0ff */
[----:B------:R-:W-:-:S04]  /*1810*/  IMAD R23, R7, R22, RZ ;  /* 0x0000001607177224 */ /* 0x000fc800078e02ff */
[----:B------:R-:W-:Y:S01]  /*1820*/  IMAD.X R28, R4, R28, RZ, P5 ;  /* 0x0000001c041c7224 */ /* 0x000fe200028e06ff */
[----:B------:R-:W-:Y:S01]  /*1830*/  IADD3 R12, P4, PT, R23, R12, RZ ;  /* 0x0000000c170c7210 */ /* 0x000fe20007f9e0ff */
[----:B------:R-:W-:-:S04]  /*1840*/  IMAD R23, R7, R26, RZ ;  /* 0x0000001a07177224 */ /* 0x000fc800078e02ff */
[----:B------:R-:W-:Y:S01]  /*1850*/  IMAD.X R28, RZ, RZ, R28, P4 ;  /* 0x000000ffff1c7224 */ /* 0x000fe200020e061c */
[----:B------:R-:W-:-:S04]  /*1860*/  IADD3 R23, P2, PT, R30, R23, RZ ;  /* 0x000000171e177210 */ /* 0x000fc80007f5e0ff */
[----:B------:R-:W-:Y:S01]  /*1870*/  IADD3.X R12, P2, PT, R25, R12, RZ, P2, !PT ;  /* 0x0000000c190c7210 */ /* 0x000fe2000175e4ff */
[-C--:B------:R-:W-:Y:S02]  /*1880*/  IMAD R25, R9, R22.reuse, RZ ;  /* 0x0000001609197224 */ /* 0x080fe400078e02ff */
[----:B------:R-:W-:-:S03]  /*1890*/  IMAD.X R22, R4, R22, RZ, P0 ;  /* 0x0000001604167224 */ /* 0x000fc600000e06ff */
[----:B------:R-:W-:Y:S01]  /*18a0*/  IADD3.X R25, P2, PT, R25, R28, RZ, P2, !PT ;  /* 0x0000001c19197210 */ /* 0x000fe2000175e4ff */
[----:B------:R-:W-:-:S03]  /*18b0*/  IMAD R28, R7, R24, RZ ;  /* 0x00000018071c7224 */ /* 0x000fc600078e02ff */
[----:B------:R-:W-:Y:S02]  /*18c0*/  SHF.L.U32.HI R24, R12, 0x10, R25 ;  /* 0x000000100c187819 */ /* 0x000fe40000010619 */
[----:B------:R-:W-:Y:S02]  /*18d0*/  SHF.L.U32.HI R12, R23, 0x10, R12 ;  /* 0x00000010170c7819 */ /* 0x000fe4000001060c */
[----:B------:R-:W-:Y:S02]  /*18e0*/  SHF.L.U32.HI R23, RZ, 0x10, R23 ;  /* 0x00000010ff177819 */ /* 0x000fe40000010617 */
[----:B------:R-:W-:Y:S02]  /*18f0*/  SEL R26, RZ, 0x1, !P2 ;  /* 0x00000001ff1a7807 */ /* 0x000fe40005000000 */
[----:B------:R-:W-:Y:S02]  /*1900*/  IADD3 R23, P2, PT, R28, R23, RZ ;  /* 0x000000171c177210 */ /* 0x000fe40007f5e0ff */
[----:B------:R-:W-:-:S02]  /*1910*/  SHF.L.U32.HI R27, R25, 0x10, R26 ;  /* 0x00000010191b7819 */ /* 0x000fc4000001061a */
[----:B------:R-:W-:Y:S02]  /*1920*/  IADD3.X R13, P4, PT, R13, R12, RZ, P2, !PT ;  /* 0x0000000c0d0d7210 */ /* 0x000fe4000179e4ff */
[----:B------:R-:W-:Y:S02]  /*1930*/  ISETP.GE.U32.AND P2, PT, R23, R2, PT ;  /* 0x000000021700720c */ /* 0x000fe40003f46070 */
[----:B------:R-:W-:Y:S02]  /*1940*/  IADD3.X R12, P4, PT, R17, R24, RZ, P4, !PT ;  /* 0x00000018110c7210 */ /* 0x000fe4000279e4ff */
[----:B------:R-:W-:Y:S02]  /*1950*/  ISETP.GE.U32.AND.EX P0, PT, R13, R3, PT, P2 ;  /* 0x000000030d00720c */ /* 0x000fe40003f06120 */
[----:B------:R-:W-:Y:S02]  /*1960*/  LEA.HI.X R17, R15, RZ, RZ, 0x1a, P3 ;  /* 0x000000ff0f117211 */ /* 0x000fe400018fd4ff */
[----:B------:R-:W-:-:S02]  /*1970*/  IADD3.X R13, PT, PT, R27, RZ, R22, P4, P1 ;  /* 0x000000ff1b0d7210 */ /* 0x000fc400027e2416 */
[----:B------:R-:W-:-:S07]  /*1980*/  MOV R15, R11 ;  /* 0x0000000b000f7202 */ /* 0x000fce0000000f00 */
[----:B------:R-:W-:Y:S05]  /*1990*/  @!P0 BRA `(.L_x_20) ;  /* 0xfffffff800e88947 */ /* 0x000fea000383ffff */
[----:B------:R-:W-:Y:S05]  /*19a0*/  BSYNC.RECONVERGENT B1 ;  /* 0x0000000000017941 */ /* 0x000fea0003800200 */
.L_x_18:
[----:B------:R-:W-:Y:S05]  /*19b0*/  BSYNC.RECONVERGENT B0 ;  /* 0x0000000000007941 */ /* 0x000fea0003800200 */
.L_x_17:
[----:B------:R-:W0:Y:S01]  /*19c0*/  LDC.64 R2, c[0x0][0x380] ;  /* 0x0000e000ff027b82 */ /* 0x000e220000000a00 */
[----:B------:R-:W1:Y:S01]  /*19d0*/  LDCU UR4, c[0x0][0x388] ;  /* 0x00007100ff0477ac */ /* 0x000e620008000800 */
[----:B0-----:R-:W-:-:S04]  /*19e0*/  IMAD.WIDE R2, R16, 0x8, R2 ;  /* 0x0000000810027825 */ /* 0x001fc800078e0202 */
[----:B------:R-:W-:Y:S01]  /*19f0*/  VIADD R16, R16, UR40 ;  /* 0x0000002810107c36 */ /* 0x000fe20008000000 */
[----:B------:R0:W-:Y:S04]  /*1a00*/  STG.E.64 desc[UR36][R2.64], R12 ;  /* 0x0000000c02007986 */ /* 0x0001e8000c101b24 */
[----:B-1----:R-:W-:-:S13]  /*1a10*/  ISETP.GE.AND P0, PT, R16, UR4, PT ;  /* 0x0000000410007c0c */ /* 0x002fda000bf06270 */
[----:B0-----:R-:W-:Y:S05]  /*1a20*/  @!P0 BRA `(.L_x_21) ;  /* 0xfffffff400448947 */ /* 0x001fea000383ffff */
[----:B------:R-:W-:Y:S05]  /*1a30*/  EXIT ;  /* 0x000000000000794d */ /* 0x000fea0003800000 */
.L_x_16:
[----:B------:R-:W-:Y:S01]  /*1a40*/  MOV R0, 0x0 ;  /* 0x0000000000007802 */ /* 0x000fe20000000f00 */
[----:B------:R-:W0:Y:S01]  /*1a50*/  LDCU.64 UR4, c[0x4][0x8] ;  /* 0x01000100ff0477ac */ /* 0x000e220008000a00 */
[----:B------:R-:W-:Y:S02]  /*1a60*/  CS2R R6, SRZ ;  /* 0x0000000000067805 */ /* 0x000fe4000001ff00 */
[----:B------:R1:W2:Y:S01]  /*1a70*/  LDC.64 R2, c[0x4][R0] ;  /* 0x0100000000027b82 */ /* 0x0002a20000000a00 */
[----:B0-----:R-:W-:Y:S02]  /*1a80*/  IMAD.U32 R4, RZ, RZ, UR4 ;  /* 0x00000004ff047e24 */ /* 0x001fe4000f8e00ff */
[----:B-1----:R-:W-:-:S07]  /*1a90*/  IMAD.U32 R5, RZ, RZ, UR5 ;  /* 0x00000005ff057e24 */ /* 0x002fce000f8e00ff */
[----:B------:R-:W-:-:S07]  /*1aa0*/  LEPC R20, `(.L_x_22) ;  /* 0x000000001014794e */ /* 0x000fce0000000000 */
[----:B--2---:R-:W-:Y:S05]  /*1ab0*/  CALL.ABS.NOINC R2 ;  /* 0x0000000002007343 */ /* 0x004fea0003c00000 */
.L_x_22:
[----:B------:R-:W-:-:S05]  /*1ac0*/  VIADD R16, R16, UR40 ;  /* 0x0000002810107c36 */ /* 0x000fca0008000000 */
[----:B------:R-:W-:-:S13]  /*1ad0*/  ISETP.GE.AND P0, PT, R16, UR41, PT ;  /* 0x0000002910007c0c */ /* 0x000fda000bf06270 */
[----:B------:R-:W-:Y:S05]  /*1ae0*/  @!P0 BRA `(.L_x_16) ;  /* 0xfffffffc00d48947 */ /* 0x000fea000383ffff */
[----:B------:R-:W-:Y:S05]  /*1af0*/  EXIT ;  /* 0x000000000000794d */ /* 0x000fea0003800000 */
.L_x_15:
        /* <DEDUP_REMOVED lines=23> */
.L_x_28:
        /* <DEDUP_REMOVED lines=8> */
[----:B------:R-:W0:Y:S01]  /*1cf0*/  LDC.64 R2, c[0x0][0x390] ;  /* 0x0000e400ff027b82 */ /* 0x000e220000000a00 */
[C---:B------:R-:W-:Y:S01]  /*1d00*/  LEA.X R21, R19.reuse, R22, 0x1a, P0 ;  /* 0x0000001613157211 */ /* 0x040fe200000ed4ff */
[----:B------:R-:W-:Y:S01]  /*1d10*/  IMAD.WIDE.U32 R22, R6, -0x64500413, R4 ;  /* 0x9baffbed06167825 */ /* 0x000fe200078e0004 */
[----:B------:R-:W-:Y:S01]  /*1d20*/  SHF.R.U64 R15, R12, 0x11, R7 ;  /* 0x000000110c0f7819 */ /* 0x000fe20000001207 */
[----:B------:R-:W-:Y:S01]  /*1d30*/  BSSY.RECONVERGENT B0, `(.L_x_23) ;  /* 0x0000054000007945 */ /* 0x000fe20003800200 */
[----:B------:R-:W-:-:S02]  /*1d40*/  SHF.R.U64 R11, R19, 0x6, R14 ;  /* 0x00000006130b7819 */ /* 0x000fc4000000120e */
[----:B------:R-:W-:Y:S02]  /*1d50*/  LOP3.LUT R15, R15, R12, RZ, 0x3c, !PT ;  /* 0x0000000c0f0f7212 */ /* 0x000fe400078e3cff */
[----:B------:R-:W-:Y:S02]  /*1d60*/  IADD3 R19, P0, PT, R19, R20, RZ ;  /* 0x0000001413137210 */ /* 0x000fe40007f1e0ff */
[----:B------:R-:W-:Y:S01]  /*1d70*/  SHF.R.U32.HI R4, RZ, 0x11, R7 ;  /* 0x00000011ff047819 */ /* 0x000fe20000011607 */
[----:B------:R-:W-:Y:S01]  /*1d80*/  IMAD.SHL.U32 R17, R15, 0x800, RZ ;  /* 0x000008000f117824 */ /* 0x000fe200078e00ff */
[----:B------:R-:W-:Y:S01]  /*1d90*/  IADD3 R0, PT, PT, R23, R6, R9 ;  /* 0x0000000617007210 */ /* 0x000fe20007ffe009 */
[----:B------:R-:W-:Y:S01]  /*1da0*/  IMAD.X R9, R14, 0x1, R21, P0 ;  /* 0x000000010e097824 */ /* 0x000fe200000e0615 */
[--C-:B------:R-:W-:Y:S01]  /*1db0*/  IADD3 R13, P0, P1, R15, R19, R22.reuse ;  /* 0x000000130f0d7210 */ /* 0x100fe2000791e016 */
[----:B------:R-:W-:Y:S01]  /*1dc0*/  IMAD.MOV.U32 R6, RZ, RZ, R22 ;  /* 0x000000ffff067224 */ /* 0x000fe200078e0016 */
[----:B------:R-:W-:-:S04]  /*1dd0*/  LOP3.LUT R17, R17, R4, R7, 0x96, !PT ;  /* 0x0000000411117212 */ /* 0x000fc800078e9607 */
[----:B------:R-:W-:Y:S02]  /*1de0*/  IADD3.X R7, PT, PT, R17, R9, R0, P0, P1 ;  /* 0x0000000911077210 */ /* 0x000fe400007e2400 */
[----:B------:R-:W-:-:S03]  /*1df0*/  ISETP.GE.U32.AND P0, PT, R19, R20, PT ;  /* 0x000000141300720c */ /* 0x000fc60003f06070 */
[----:B0-----:R-:W-:Y:S01]  /*1e00*/  IMAD.WIDE.U32 R4, R7, R2, RZ ;  /* 0x0000000207047225 */ /* 0x001fe200078e00ff */
[----:B------:R-:W-:-:S04]  /*1e10*/  ISETP.GE.U32.AND.EX P0, PT, R9, R21, PT, P0 ;  /* 0x000000150900720c */ /* 0x000fc80003f06100 */
[----:B------:R-:W-:Y:S01]  /*1e20*/  SEL R20, RZ, 0x1, P0 ;  /* 0x00000001ff147807 */ /* 0x000fe20000000000 */
[----:B------:R-:W-:-:S04]  /*1e30*/  IMAD.WIDE.U32 R4, P1, R13, R3, R4 ;  /* 0x000000030d047225 */ /* 0x000fc80007820004 */
[----:B------:R-:W-:-:S04]  /*1e40*/  IMAD.WIDE.U32 R12, R13, R2, RZ ;  /* 0x000000020d0c7225 */ /* 0x000fc800078e00ff */
[----:B------:R-:W-:Y:S01]  /*1e50*/  IMAD.X R27, RZ, RZ, RZ, P1 ;  /* 0x000000ffff1b7224 */ /* 0x000fe200008e06ff */
[----:B------:R-:W-:Y:S01]  /*1e60*/  ISETP.GE.U32.AND P1, PT, R12, R2, PT ;  /* 0x000000020c00720c */ /* 0x000fe20003f26070 */
[----:B------:R-:W-:Y:S01]  /*1e70*/  IMAD.IADD R24, R4, 0x1, R13 ;  /* 0x0000000104187824 */ /* 0x000fe200078e020d */
[----:B------:R-:W-:Y:S01]  /*1e80*/  IADD3 RZ, P2, PT, R13, R4, RZ ;  /* 0x000000040dff7210 */ /* 0x000fe20007f5e0ff */
[----:B------:R-:W-:-:S03]  /*1e90*/  IMAD.MOV.U32 R26, RZ, RZ, R5 ;  /* 0x000000ffff1a7224 */ /* 0x000fc600078e0005 */
[-C--:B------:R-:W-:Y:S01]  /*1ea0*/  ISETP.GE.U32.AND.EX P0, PT, R24, R3.reuse, PT, P1 ;  /* 0x000000031800720c */ /* 0x080fe20003f06110 */
[----:B------:R-:W-:Y:S01]  /*1eb0*/  IMAD.WIDE.U32.X R26, R7, R3, R26, P2 ;  /* 0x00000003071a7225 */ /* 0x000fe200010e041a */
[----:B------:R-:W-:-:S04]  /*1ec0*/  IADD3 R20, P2, PT, R20, R11, RZ ;  /* 0x0000000b14147210 */ /* 0x000fc80007f5e0ff */
[----:B------:R-:W-:Y:S01]  /*1ed0*/  LEA.HI.X R22, R14, RZ, RZ, 0x1a, P2 ;  /* 0x000000ff0e167211 */ /* 0x000fe200010fd4ff */
[----:B------:R-:W-:-:S06]  /*1ee0*/  IMAD.MOV.U32 R14, RZ, RZ, R9 ;  /* 0x000000ffff0e7224 */ /* 0x000fcc00078e0009 */
        /* <DEDUP_REMOVED lines=12> */
.L_x_25:
[----:B------:R-:W-:-:S04]  /*1fb0*/  ISETP.GE.U32.AND P0, PT, R12, R2, PT ;  /* 0x000000020c00720c */ /* 0x000fc80003f06070 */
[----:B------:R-:W-:-:S13]  /*1fc0*/  ISETP.GE.U32.AND.EX P0, PT, R24, R3, PT, P0 ;  /* 0x000000031800720c */ /* 0x000fda0003f06100 */
[----:B------:R-:W-:Y:S05]  /*1fd0*/  @P0 BRA `(.L_x_24) ;  /* 0x0000000000a40947 */ /* 0x000fea0003800000 */
[----:B------:R-:W-:Y:S01]  /*1fe0*/  BSSY.RECONVERGENT B1, `(.L_x_26) ;  /* 0x0000025000017945 */ /* 0x000fe20003800200 */
.L_x_27:
[C---:B------:R-:W-:Y:S01]  /*1ff0*/  IMAD.SHL.U32 R12, R15.reuse, 0x2000, RZ ;  /* 0x000020000f0c7824 */ /* 0x040fe200078e00ff */
[----:B------:R-:W-:Y:S01]  /*2000*/  SHF.L.U64.HI R4, R15, 0xd, R17 ;  /* 0x0000000d0f047819 */ /* 0x000fe20000010211 */
[----:B------:R-:W-:Y:S01]  /*2010*/  IMAD.MOV.U32 R13, RZ, RZ, 0x0 ;  /* 0x00000000ff0d7424 */ /* 0x000fe200078e00ff */
[----:B------:R-:W-:Y:S01]  /*2020*/  IADD3 R20, P0, PT, RZ, R20, RZ ;  /* 0x00000014ff147210 */ /* 0x000fe20007f1e0ff */
[----:B------:R-:W-:Y:S01]  /*2030*/  IMAD R21, R0, -0x64500413, RZ ;  /* 0x9baffbed00157824 */ /* 0x000fe200078e02ff */
[----:B------:R-:W-:Y:S02]  /*2040*/  LOP3.LUT R24, R4, R17, RZ, 0x3c, !PT ;  /* 0x0000001104187212 */ /* 0x000fe400078e3cff */
[----:B------:R-:W-:Y:S01]  /*2050*/  LOP3.LUT R15, R12, R15, RZ, 0x3c, !PT ;  /* 0x0000000f0c0f7212 */ /* 0x000fe200078e3cff */
[----:B------:R-:W0:Y:S01]  /*2060*/  LDC.64 R4, c[0x0][0x390] ;  /* 0x0000e400ff047b82 */ /* 0x000e220000000a00 */
[----:B------:R-:W-:Y:S01]  /*2070*/  IMAD.MOV.U32 R12, RZ, RZ, 0x12d687 ;  /* 0x0012d687ff0c7424 */ /* 0x000fe200078e00ff */
[C---:B------:R-:W-:Y:S01]  /*2080*/  SHF.R.U64 R9, R19.reuse, 0x6, R14 ;  /* 0x0000000613097819 */ /* 0x040fe2000000120e */
[----:B------:R-:W-:Y:S01]  /*2090*/  IMAD.U32.X R7, R19, 0x4000000, R22, P0 ;  /* 0x0400000013077824 */ /* 0x000fe200000e0416 */
[----:B------:R-:W-:Y:S01]  /*20a0*/  SHF.R.U64 R26, R15, 0x11, R24 ;  /* 0x000000110f1a7819 */ /* 0x000fe20000001218 */
[----:B------:R-:W-:Y:S01]  /*20b0*/  IMAD.WIDE.U32 R22, R6, -0x64500413, R12 ;  /* 0x9baffbed06167825 */ /* 0x000fe200078e000c */
[----:B------:R-:W-:-:S02]  /*20c0*/  SHF.R.U32.HI R17, RZ, 0x11, R24 ;  /* 0x00000011ff117819 */ /* 0x000fc40000011618 */
[----:B------:R-:W-:Y:S02]  /*20d0*/  LOP3.LUT R15, R26, R15, RZ, 0x3c, !PT ;  /* 0x0000000f1a0f7212 */ /* 0x000fe400078e3cff */
[----:B------:R-:W-:Y:S02]  /*20e0*/  IADD3 R19, P0, PT, R19, R20, RZ ;  /* 0x0000001413137210 */ /* 0x000fe40007f1e0ff */
[----:B------:R-:W-:Y:S01]  /*20f0*/  IADD3 R0, PT, PT, R23, R6, R21 ;  /* 0x0000000617007210 */ /* 0x000fe20007ffe015 */
[----:B------:R-:W-:-:S05]  /*2100*/  IMAD.SHL.U32 R11, R15, 0x800, RZ ;  /* 0x000008000f0b7824 */ /* 0x000fca00078e00ff */
[----:B------:R-:W-:Y:S02]  /*2110*/  LOP3.LUT R17, R11, R17, R24, 0x96, !PT ;  /* 0x000000110b117212 */ /* 0x000fe400078e9618 */
[----:B------:R-:W-:Y:S02]  /*2120*/  IADD3.X R24, PT, PT, R14, R7, RZ, P0, !PT ;  /* 0x000000070e187210 */ /* 0x000fe400007fe4ff */
[----:B------:R-:W-:-:S04]  /*2130*/  IADD3 R11, P0, P1, R15, R19, R22 ;  /* 0x000000130f0b7210 */ /* 0x000fc8000791e016 */
[----:B------:R-:W-:Y:S02]  /*2140*/  IADD3.X R21, PT, PT, R17, R24, R0, P0, P1 ;  /* 0x0000001811157210 */ /* 0x000fe400007e2400 */
[----:B------:R-:W-:-:S03]  /*2150*/  ISETP.GE.U32.AND P0, PT, R19, R20, PT ;  /* 0x000000141300720c */ /* 0x000fc60003f06070 */
[----:B0-----:R-:W-:Y:S01]  /*2160*/  IMAD.WIDE.U32 R12, R21, R4, RZ ;  /* 0x00000004150c7225 */ /* 0x001fe200078e00ff */
[----:B------:R-:W-:-:S03]  /*2170*/  ISETP.GE.U32.AND.EX P0, PT, R24, R7, PT, P0 ;  /* 0x000000071800720c */ /* 0x000fc60003f06100 */
[----:B------:R-:W-:Y:S01]  /*2180*/  IMAD.WIDE.U32 R6, R11, R4, RZ ;  /* 0x000000040b067225 */ /* 0x000fe200078e00ff */
[----:B------:R-:W-:-:S03]  /*2190*/  SEL R20, RZ, 0x1, P0 ;  /* 0x00000001ff147807 */ /* 0x000fc60000000000 */
[----:B------:R-:W-:Y:S01]  /*21a0*/  IMAD.WIDE.U32 R12, P1, R11, R5, R12 ;  /* 0x000000050b0c7225 */ /* 0x000fe2000782000c */
[----:B------:R-:W-:Y:S02]  /*21b0*/  ISETP.GE.U32.AND P0, PT, R6, R2, PT ;  /* 0x000000020600720c */ /* 0x000fe40003f06070 */
[----:B------:R-:W-:Y:S01]  /*21c0*/  IADD3 R20, P3, PT, R20, R9, RZ ;  /* 0x0000000914147210 */ /* 0x000fe20007f7e0ff */
[----:B------:R-:W-:Y:S01]  /*21d0*/  IMAD.MOV.U32 R6, RZ, RZ, R22 ;  /* 0x000000ffff067224 */ /* 0x000fe200078e0016 */
[----:B------:R-:W-:Y:S02]  /*21e0*/  IADD3 R7, P2, PT, R7, R12, RZ ;  /* 0x0000000c07077210 */ /* 0x000fe40007f5e0ff */
[----:B------:R-:W-:Y:S01]  /*21f0*/  LEA.HI.X R22, R14, RZ, RZ, 0x1a, P3 ;  /* 0x000000ff0e167211 */ /* 0x000fe200018fd4ff */
[----:B------:R-:W-:Y:S01]  /*2200*/  IMAD.MOV.U32 R14, RZ, RZ, R24 ;  /* 0x000000ffff0e7224 */ /* 0x000fe200078e0018 */
[----:B------:R-:W-:-:S13]  /*2210*/  ISETP.GE.U32.AND.EX P0, PT, R7, R3, PT, P0 ;  /* 0x000000030700720c */ /* 0x000fda0003f06100 */
[----:B------:R-:W-:Y:S05]  /*2220*/  @!P0 BRA `(.L_x_27) ;  /* 0xfffffffc00708947 */ /* 0x000fea000383ffff */
[----:B------:R-:W-:Y:S05]  /*2230*/  BSYNC.RECONVERGENT B1 ;  /* 0x0000000000017941 */ /* 0x000fea0003800200 */
.L_x_26:
[----:B------:R-:W-:Y:S02]  /*2240*/  IMAD.X R27, RZ, RZ, RZ, P1 ;  /* 0x000000ffff1b7224 */ /* 0x000fe400008e06ff */
[----:B------:R-:W-:-:S04]  /*2250*/  IMAD.MOV.U32 R26, RZ, RZ, R13 ;  /* 0x000000ffff1a7224 */ /* 0x000fc800078e000d */
[----:B------:R-:W-:-:S07]  /*2260*/  IMAD.WIDE.U32.X R26, R21, R5, R26, P2 ;  /* 0x00000005151a7225 */ /* 0x000fce00010e041a */
.L_x_24:
[----:B------:R-:W-:Y:S05]  /*2270*/  BSYNC.RECONVERGENT B0 ;  /* 0x0000000000007941 */ /* 0x000fea0003800200 */
.L_x_23:
        /* <DEDUP_REMOVED lines=8> */
        .weak           $__internal_0_$__cuda_sm20_rem_u64
        .type           $__internal_0_$__cuda_sm20_rem_u64,@function
        .size           $__internal_0_$__cuda_sm20_rem_u64,(.L_x_34 - $__internal_0_$__cuda_sm20_rem_u64)
$__internal_0_$__cuda_sm20_rem_u64:
[----:B------:R-:W0:Y:S08]  /*2300*/  I2F.U64.RP R25, UR38 ;  /* 0x0000002600197d12 */ /* 0x000e300008309000 */
[----:B0-----:R-:W0:Y:S02]  /*2310*/  MUFU.RCP R25, R25 ;  /* 0x0000001900197308 */ /* 0x001e240000001000 */
[----:B0-----:R-:W-:-:S06]  /*2320*/  VIADD R2, R25, 0x1ffffffe ;  /* 0x1ffffffe19027836 */ /* 0x001fcc0000000000 */
[----:B------:R-:W0:Y:S02]  /*2330*/  F2I.U64.TRUNC R2, R2 ;  /* 0x0000000200027311 */ /* 0x000e24000020d800 */
[----:B0-----:R-:W-:-:S04]  /*2340*/  IMAD.WIDE.U32 R4, R2, UR38, RZ ;  /* 0x0000002602047c25 */ /* 0x001fc8000f8e00ff */
[----:B------:R-:W-:Y:S01]  /*2350*/  IMAD R5, R2, UR39, R5 ;  /* 0x0000002702057c24 */ /* 0x000fe2000f8e0205 */
[----:B------:R-:W-:-:S03]  /*2360*/  IADD3 R29, P0, PT, RZ, -R4, RZ ;  /* 0x80000004ff1d7210 */ /* 0x000fc60007f1e0ff */
[----:B------:R-:W-:Y:S02]  /*2370*/  IMAD R5, R3, UR38, R5 ;  /* 0x0000002603057c24 */ /* 0x000fe4000f8e0205 */
[----:B------:R-:W-:-:S04]  /*2380*/  IMAD.HI.U32 R4, R2, R29, RZ ;  /* 0x0000001d02047227 */ /* 0x000fc800078e00ff */
[----:B------:R-:W-:Y:S02]  /*2390*/  IMAD.X R31, RZ, RZ, ~R5, P0 ;  /* 0x000000ffff1f7224 */ /* 0x000fe400000e0e05 */
[----:B------:R-:W-:Y:S02]  /*23a0*/  IMAD.MOV.U32 R5, RZ, RZ, R2 ;  /* 0x000000ffff057224 */ /* 0x000fe400078e0002 */
[----:B------:R-:W-:-:S04]  /*23b0*/  IMAD.HI.U32 R25, R3, R31, RZ ;  /* 0x0000001f03197227 */ /* 0x000fc800078e00ff */
[----:B------:R-:W-:-:S04]  /*23c0*/  IMAD.WIDE.U32 R4, P0, R2, R31, R4 ;  /* 0x0000001f02047225 */ /* 0x000fc80007800004 */
[----:B------:R-:W-:Y:S02]  /*23d0*/  IMAD.X R25, R25, 0x1, R3, P0 ;  /* 0x0000000119197824 */ /* 0x000fe400000e0603 */
[----:B------:R-:W-:-:S04]  /*23e0*/  IMAD.HI.U32 R4, P1, R3, R29, R4 ;  /* 0x0000001d03047227 */ /* 0x000fc80007820004 */
[----:B------:R-:W-:-:S05]  /*23f0*/  IMAD R5, R3, R31, RZ ;  /* 0x0000001f03057224 */ /* 0x000fca00078e02ff */
[----:B------:R-:W-:-:S04]  /*2400*/  IADD3 R5, P2, PT, R5, R4, RZ ;  /* 0x0000000405057210 */ /* 0x000fc80007f5e0ff */
[----:B------:R-:W-:Y:S01]  /*2410*/  IADD3.X R25, PT, PT, RZ, RZ, R25, P2, P1 ;  /* 0x000000ffff197210 */ /* 0x000fe200017e2419 */
[----:B------:R-:W-:-:S04]  /*2420*/  IMAD.WIDE.U32 R2, R5, UR38, RZ ;  /* 0x0000002605027c25 */ /* 0x000fc8000f8e00ff */
[----:B------:R-:W-:Y:S01]  /*2430*/  IMAD R4, R5, UR39, R3 ;  /* 0x0000002705047c24 */ /* 0x000fe2000f8e0203 */
[----:B------:R-:W-:-:S03]  /*2440*/  IADD3 R3, P0, PT, RZ, -R2, RZ ;  /* 0x80000002ff037210 */ /* 0x000fc60007f1e0ff */
[----:B------:R-:W-:Y:S02]  /*2450*/  IMAD R2, R25, UR38, R4 ;  /* 0x0000002619027c24 */ /* 0x000fe4000f8e0204 */
[----:B------:R-:W-:-:S04]  /*2460*/  IMAD.HI.U32 R4, R5, R3, RZ ;  /* 0x0000000305047227 */ /* 0x000fc800078e00ff */
[----:B------:R-:W-:-:S04]  /*2470*/  IMAD.X R2, RZ, RZ, ~R2, P0 ;  /* 0x000000ffff027224 */ /* 0x000fc800000e0e02 */
[----:B------:R-:W-:-:S04]  /*2480*/  IMAD.WIDE.U32 R4, P0, R5, R2, R4 ;  /* 0x0000000205047225 */ /* 0x000fc80007800004 */
[----:B------:R-:W-:-:S04]  /*2490*/  IMAD.HI.U32 R4, P1, R25, R3, R4 ;  /* 0x0000000319047227 */ /* 0x000fc80007820004 */
[CC--:B------:R-:W-:Y:S02]  /*24a0*/  IMAD R3, R25.reuse, R2.reuse, RZ ;  /* 0x0000000219037224 */ /* 0x0c0fe400078e02ff */
[----:B------:R-:W-:-:S03]  /*24b0*/  IMAD.HI.U32 R2, R25, R2, RZ ;  /* 0x0000000219027227 */ /* 0x000fc600078e00ff */
[----:B------:R-:W-:Y:S01]  /*24c0*/  IADD3 R4, P2, PT, R3, R4, RZ ;  /* 0x0000000403047210 */ /* 0x000fe20007f5e0ff */
[----:B------:R-:W-:Y:S02]  /*24d0*/  IMAD.X R25, R2, 0x1, R25, P0 ;  /* 0x0000000102197824 */ /* 0x000fe400000e0619 */
[----:B------:R-:W-:Y:S02]  /*24e0*/  IMAD.MOV.U32 R3, RZ, RZ, RZ ;  /* 0x000000ffff037224 */ /* 0x000fe400078e00ff */
[----:B------:R-:W-:Y:S01]  /*24f0*/  IMAD.HI.U32 R2, R4, R9, RZ ;  /* 0x0000000904027227 */ /* 0x000fe200078e00ff */
[----:B------:R-:W-:-:S03]  /*2500*/  IADD3.X R28, PT, PT, RZ, RZ, R25, P2, P1 ;  /* 0x000000ffff1c7210 */ /* 0x000fc600017e2419 */
[----:B------:R-:W-:-:S04]  /*2510*/  IMAD.WIDE.U32 R2, R4, R7, R2 ;  /* 0x0000000704027225 */ /* 0x000fc800078e0002 */
[C---:B------:R-:W-:Y:S02]  /*2520*/  IMAD R5, R28.reuse, R7, RZ ;  /* 0x000000071c057224 */ /* 0x040fe400078e02ff */
[----:B------:R-:W-:-:S04]  /*2530*/  IMAD.HI.U32 R2, P0, R28, R9, R2 ;  /* 0x000000091c027227 */ /* 0x000fc80007800002 */
[----:B------:R-:W-:Y:S01]  /*2540*/  IMAD.HI.U32 R4, R28, R7, RZ ;  /* 0x000000071c047227 */ /* 0x000fe200078e00ff */
[----:B------:R-:W-:-:S03]  /*2550*/  IADD3 R5, P1, PT, R5, R2, RZ ;  /* 0x0000000205057210 */ /* 0x000fc60007f3e0ff */
[----:B------:R-:W-:Y:S02]  /*2560*/  IMAD.X R4, RZ, RZ, R4, P0 ;  /* 0x000000ffff047224 */ /* 0x000fe400000e0604 */
[----:B------:R-:W-:-:S04]  /*2570*/  IMAD.WIDE.U32 R2, R5, UR38, RZ ;  /* 0x0000002605027c25 */ /* 0x000fc8000f8e00ff */
[----:B------:R-:W-:Y:S01]  /*2580*/  IMAD.X R4, RZ, RZ, R4, P1 ;  /* 0x000000ffff047224 */ /* 0x000fe200008e0604 */
[----:B------:R-:W-:Y:S01]  /*2590*/  IADD3 R28, P1, PT, -R2, R9, RZ ;  /* 0x00000009021c7210 */ /* 0x000fe20007f3e1ff */
[----:B------:R-:W-:-:S03]  /*25a0*/  IMAD R5, R5, UR39, R3 ;  /* 0x0000002705057c24 */ /* 0x000fc6000f8e0203 */
[----:B------:R-:W-:Y:S01]  /*25b0*/  ISETP.GE.U32.AND P0, PT, R28, UR38, PT ;  /* 0x000000261c007c0c */ /* 0x000fe2000bf06070 */
[----:B------:R-:W-:-:S04]  /*25c0*/  IMAD R4, R4, UR38, R5 ;  /* 0x0000002604047c24 */ /* 0x000fc8000f8e0205 */
[----:B------:R-:W-:Y:S01]  /*25d0*/  IMAD.X R5, R7, 0x1, ~R4, P1 ;  /* 0x0000000107057824 */ /* 0x000fe200008e0e04 */
[----:B------:R-:W-:-:S04]  /*25e0*/  IADD3 R3, P1, PT, R28, -UR38, RZ ;  /* 0x800000261c037c10 */ /* 0x000fc8000ff3e0ff */
[C---:B------:R-:W-:Y:S02]  /*25f0*/  ISETP.GE.U32.AND.EX P0, PT, R5.reuse, UR39, PT, P0 ;  /* 0x0000002705007c0c */ /* 0x040fe4000bf06100 */
[----:B------:R-:W-:Y:S02]  /*2600*/  IADD3.X R2, PT, PT, R5, ~UR39, RZ, P1, !PT ;  /* 0x8000002705027c10 */ /* 0x000fe40008ffe4ff */
[----:B------:R-:W-:Y:S02]  /*2610*/  SEL R3, R3, R28, P0 ;  /* 0x0000001c03037207 */ /* 0x000fe40000000000 */
[----:B------:R-:W-:Y:S02]  /*2620*/  SEL R2, R2, R5, P0 ;  /* 0x0000000502027207 */ /* 0x000fe40000000000 */
[C---:B------:R-:W-:Y:S02]  /*2630*/  ISETP.GE.U32.AND P0, PT, R3.reuse, UR38, PT ;  /* 0x0000002603007c0c */ /* 0x040fe4000bf06070 */
[----:B------:R-:W-:-:S02]  /*2640*/  IADD3 R4, P2, PT, R3, -UR38, RZ ;  /* 0x8000002603047c10 */ /* 0x000fc4000ff5e0ff */
[C---:B------:R-:W-:Y:S02]  /*2650*/  ISETP.GE.U32.AND.EX P0, PT, R2.reuse, UR39, PT, P0 ;  /* 0x0000002702007c0c */ /* 0x040fe4000bf06100 */
[----:B------:R-:W-:Y:S02]  /*2660*/  IADD3.X R5, PT, PT, R2, ~UR39, RZ, P2, !PT ;  /* 0x8000002702057c10 */ /* 0x000fe400097fe4ff */
[----:B------:R-:W-:Y:S02]  /*2670*/  ISETP.NE.U32.AND P1, PT, RZ, UR38, PT ;  /* 0x00000026ff007c0c */ /* 0x000fe4000bf25070 */
[----:B------:R-:W-:Y:S01]  /*2680*/  SEL R4, R4, R3, P0 ;  /* 0x0000000304047207 */ /* 0x000fe20000000000 */
[----:B------:R-:W-:Y:S01]  /*2690*/  IMAD.MOV.U32 R3, RZ, RZ, 0x0 ;  /* 0x00000000ff037424 */ /* 0x000fe200078e00ff */
[----:B------:R-:W-:Y:S01]  /*26a0*/  SEL R5, R5, R2, P0 ;  /* 0x0000000205057207 */ /* 0x000fe20000000000 */
[----:B------:R-:W-:Y:S01]  /*26b0*/  IMAD.MOV.U32 R2, RZ, RZ, R11 ;  /* 0x000000ffff027224 */ /* 0x000fe200078e000b */
[----:B------:R-:W-:-:S04]  /*26c0*/  ISETP.NE.AND.EX P1, PT, RZ, UR39, PT, P1 ;  /* 0x00000027ff007c0c */ /* 0x000fc8000bf25310 */
[----:B------:R-:W-:Y:S02]  /*26d0*/  SEL R4, R4, 0xffffffff, P1 ;  /* 0xffffffff04047807 */ /* 0x000fe40000800000 */
[----:B------:R-:W-:Y:S01]  /*26e0*/  SEL R5, R5, 0xffffffff, P1 ;  /* 0xffffffff05057807 */ /* 0x000fe20000800000 */
[----:B------:R-:W-:Y:S06]  /*26f0*/  RET.REL.NODEC R2 `(_Z8randtestPmimi) ;  /* 0xffffffd802407950 */ /* 0x000fec0003c3ffff */
.L_x_29:
[----:B------:R-:W-:-:S00]  /*2700*/  BRA `(.L_x_29) ;  /* 0xfffffffc00fc7947 */ /* 0x000fc0000383ffff */
[----:B------:R-:W-:-:S00]  /*2710*/  NOP ;  /* 0x0000000000007918 */ /* 0x000fc00000000000 */
        /* <DEDUP_REMOVED lines=14> */
.L_x_34:


//--------------------- .nv.global.init           --------------------------
	.section	.nv.global.init,"aw",@progbits
.nv.global.init:
	.type		$str,@object
	.size		$str,(.L_0 - $str)
$str:
        /*0000*/ 	.byte	0x2a, 0x2a, 0x2a, 0x20, 0x62, 0x61, 0x64, 0x20, 0x6d, 0x65, 0x74, 0x68, 0x6f, 0x64, 0x0a, 0x00
.L_0:


//--------------------- .nv.shared.reserved.0     --------------------------
	.section	.nv.shared.reserved.0,"aw",@nobits
	.weak		__nv_reservedSMEM_offset_0_alias
	.size		__nv_reservedSMEM_offset_0_alias, 0, 64
	.other		__nv_reservedSMEM_offset_0_alias,@"STO_CUDA_RESERVED_SHARED STV_DEFAULT"
__nv_reservedSMEM_offset_0_alias:
	.zero		0
	.zero		64


//--------------------- .nv.constant0._Z8randtestPmimi --------------------------
	.section	.nv.constant0._Z8randtestPmimi,"a",@progbits
	.sectionflags	@""
	.align	4
.nv.constant0._Z8randtestPmimi:
	.zero		924


//--------------------- SYMBOLS --------------------------

	.type		.nv.reservedSmem.offset0,@object
	.size		.nv.reservedSmem.offset0,0x4
	.type		vprintf,@function
